//
// Generated by NVIDIA NVVM Compiler
//
// Compiler Build ID: CL-36424714
// Cuda compilation tools, release 13.0, V13.0.88
// Based on NVVM 20.0.0
//

.version 9.0
.target sm_100
.address_size 64

	// .globl	_Z8printArrPf
.extern .func  (.param .b32 func_retval0) vprintf
(
	.param .b64 vprintf_param_0,
	.param .b64 vprintf_param_1
)
;
.func  (.param .b64 func_retval0) __internal_accurate_pow
(
	.param .b64 __internal_accurate_pow_param_0
)
;
.global .align 1 .b8 $str[29] = {70, 114, 111, 109, 32, 80, 114, 105, 110, 116, 65, 114, 114, 58, 32, 114, 101, 115, 91, 37, 100, 93, 32, 61, 32, 37, 102, 10};
.global .align 1 .b8 $str$1[27] = {84, 104, 101, 32, 114, 101, 113, 117, 101, 115, 116, 101, 100, 32, 86, 97, 108, 117, 101, 32, 105, 115, 32, 37, 102, 10};
.global .align 1 .b8 $str$2[35] = {73, 32, 97, 109, 32, 84, 104, 114, 101, 97, 100, 32, 37, 100, 44, 32, 109, 121, 32, 115, 117, 98, 71, 97, 117, 115, 115, 32, 105, 115, 32, 37, 102, 10};
.global .align 1 .b8 $str$3[70] = {73, 110, 32, 116, 104, 101, 32, 112, 114, 101, 118, 105, 111, 117, 115, 32, 105, 116, 101, 114, 97, 116, 105, 111, 110, 32, 98, 108, 111, 99, 107, 32, 37, 100, 32, 102, 97, 105, 108, 101, 100, 44, 32, 112, 114, 111, 100, 117, 99, 101, 100, 32, 37, 102, 44, 32, 115, 104, 111, 117, 108, 100, 32, 98, 101, 32, 37, 102, 10};
.extern .shared .align 16 .b8 rab[];
.extern .shared .align 16 .b8 r[];
.global .align 1 .b8 $str$4[62] = {73, 32, 97, 109, 32, 116, 104, 114, 101, 97, 100, 32, 37, 100, 44, 32, 97, 110, 100, 32, 97, 102, 116, 101, 114, 32, 116, 104, 101, 32, 102, 105, 114, 115, 116, 32, 105, 116, 101, 114, 97, 116, 105, 111, 110, 32, 109, 121, 32, 118, 97, 108, 117, 101, 32, 105, 115, 32, 37, 102, 10};
.global .align 1 .b8 $str$5[54] = {73, 32, 97, 109, 32, 116, 104, 114, 101, 97, 100, 32, 37, 100, 32, 97, 110, 100, 32, 97, 102, 116, 101, 114, 32, 105, 116, 101, 114, 97, 116, 105, 111, 110, 32, 37, 100, 32, 109, 121, 32, 118, 97, 108, 117, 101, 32, 105, 115, 32, 37, 102, 10};
.global .align 1 .b8 $str$6[63] = {73, 32, 97, 109, 32, 116, 104, 114, 101, 97, 100, 32, 48, 32, 102, 114, 111, 109, 32, 98, 108, 111, 99, 107, 32, 37, 100, 32, 97, 110, 100, 32, 109, 121, 32, 114, 101, 115, 117, 108, 116, 32, 105, 115, 32, 37, 102, 44, 32, 109, 121, 32, 103, 105, 100, 32, 105, 115, 32, 37, 100, 10};

.visible .entry _Z8printArrPf(
	.param .u64 .ptr .align 1 _Z8printArrPf_param_0
)
{
	.local .align 16 .b8 	__local_depot0[16];
	.reg .b64 	%SP;
	.reg .b64 	%SPL;
	.reg .b32 	%r<7>;
	.reg .b32 	%f<2>;
	.reg .b64 	%rd<9>;
	.reg .b64 	%fd<2>;

	mov.u64 	%SPL, __local_depot0;
	cvta.local.u64 	%SP, %SPL;
	ld.param.u64 	%rd1, [_Z8printArrPf_param_0];
	cvta.to.global.u64 	%rd2, %rd1;
	add.u64 	%rd3, %SP, 0;
	add.u64 	%rd4, %SPL, 0;
	mov.u32 	%r1, %tid.x;
	mov.u32 	%r2, %ctaid.x;
	mov.u32 	%r3, %ntid.x;
	mad.lo.s32 	%r4, %r2, %r3, %r1;
	mul.wide.s32 	%rd5, %r4, 4;
	add.s64 	%rd6, %rd2, %rd5;
	ld.global.f32 	%f1, [%rd6];
	cvt.f64.f32 	%fd1, %f1;
	st.local.u32 	[%rd4], %r4;
	st.local.f64 	[%rd4+8], %fd1;
	mov.u64 	%rd7, $str;
	cvta.global.u64 	%rd8, %rd7;
	{ // callseq 0, 0
	.param .b64 param0;
	st.param.b64 	[param0], %rd8;
	.param .b64 param1;
	st.param.b64 	[param1], %rd3;
	.param .b32 retval0;
	call.uni (retval0), 
	vprintf, 
	(
	param0, 
	param1
	);
	ld.param.b32 	%r5, [retval0];
	} // callseq 0
	ret;

}
	// .globl	_Z8printValPf
.visible .entry _Z8printValPf(
	.param .u64 .ptr .align 1 _Z8printValPf_param_0
)
{
	.local .align 8 .b8 	__local_depot1[8];
	.reg .b64 	%SP;
	.reg .b64 	%SPL;
	.reg .b32 	%r<4>;
	.reg .b32 	%f<2>;
	.reg .b64 	%rd<9>;
	.reg .b64 	%fd<2>;

	mov.u64 	%SPL, __local_depot1;
	cvta.local.u64 	%SP, %SPL;
	ld.param.u64 	%rd1, [_Z8printValPf_param_0];
	cvta.to.global.u64 	%rd2, %rd1;
	add.u64 	%rd3, %SP, 0;
	add.u64 	%rd4, %SPL, 0;
	mov.u32 	%r1, %tid.x;
	mul.wide.u32 	%rd5, %r1, 4;
	add.s64 	%rd6, %rd2, %rd5;
	ld.global.f32 	%f1, [%rd6];
	cvt.f64.f32 	%fd1, %f1;
	st.local.f64 	[%rd4], %fd1;
	mov.u64 	%rd7, $str$1;
	cvta.global.u64 	%rd8, %rd7;
	{ // callseq 1, 0
	.param .b64 param0;
	st.param.b64 	[param0], %rd8;
	.param .b64 param1;
	st.param.b64 	[param1], %rd3;
	.param .b32 retval0;
	call.uni (retval0), 
	vprintf, 
	(
	param0, 
	param1
	);
	ld.param.b32 	%r2, [retval0];
	} // callseq 1
	ret;

}
	// .globl	_Z4copyPfS_
.visible .entry _Z4copyPfS_(
	.param .u64 .ptr .align 1 _Z4copyPfS__param_0,
	.param .u64 .ptr .align 1 _Z4copyPfS__param_1
)
{
	.reg .b32 	%r<5>;
	.reg .b32 	%f<2>;
	.reg .b64 	%rd<8>;

	ld.param.u64 	%rd1, [_Z4copyPfS__param_0];
	ld.param.u64 	%rd2, [_Z4copyPfS__param_1];
	cvta.to.global.u64 	%rd3, %rd2;
	cvta.to.global.u64 	%rd4, %rd1;
	mov.u32 	%r1, %tid.x;
	mov.u32 	%r2, %ctaid.x;
	mov.u32 	%r3, %ntid.x;
	mad.lo.s32 	%r4, %r2, %r3, %r1;
	mul.wide.s32 	%rd5, %r4, 4;
	add.s64 	%rd6, %rd4, %rd5;
	ld.global.f32 	%f1, [%rd6];
	add.s64 	%rd7, %rd3, %rd5;
	st.global.f32 	[%rd7], %f1;
	ret;

}
	// .globl	_Z10gaussCheckPf
.visible .entry _Z10gaussCheckPf(
	.param .u64 .ptr .align 1 _Z10gaussCheckPf_param_0
)
{
	.local .align 8 .b8 	__local_depot3[24];
	.reg .b64 	%SP;
	.reg .b64 	%SPL;
	.reg .pred 	%p<10>;
	.reg .b32 	%r<22>;
	.reg .b32 	%f<3>;
	.reg .b64 	%rd<14>;
	.reg .b64 	%fd<26>;

	mov.u64 	%SPL, __local_depot3;
	cvta.local.u64 	%SP, %SPL;
	ld.param.u64 	%rd2, [_Z10gaussCheckPf_param_0];
	add.u64 	%rd3, %SP, 0;
	add.u64 	%rd1, %SPL, 0;
	mov.u32 	%r6, %tid.x;
	mov.u32 	%r7, %ctaid.x;
	mov.u32 	%r1, %ntid.x;
	mad.lo.s32 	%r2, %r7, %r1, %r6;
	setp.ne.s32 	%p1, %r2, 0;
	setp.eq.s32 	%p2, %r2, 0;
	shl.b32 	%r8, %r2, 12;
	add.s32 	%r9, %r8, -1;
	selp.b32 	%r10, 0, %r9, %p2;
	or.b32  	%r11, %r8, 4095;
	cvt.rn.f64.s32 	%fd7, %r11;
	{
	.reg .b32 %temp; 
	mov.b64 	{%temp, %r12}, %fd7;
	}
	mov.f64 	%fd8, 0d4000000000000000;
	{
	.reg .b32 %temp; 
	mov.b64 	{%temp, %r13}, %fd8;
	}
	and.b32  	%r4, %r13, 2146435072;
	setp.eq.s32 	%p3, %r4, 1062207488;
	abs.f64 	%fd9, %fd7;
	{ // callseq 2, 0
	.param .b64 param0;
	st.param.f64 	[param0], %fd9;
	.param .b64 retval0;
	call.uni (retval0), 
	__internal_accurate_pow, 
	(
	param0
	);
	ld.param.f64 	%fd10, [retval0];
	} // callseq 2
	setp.lt.s32 	%p4, %r12, 0;
	neg.f64 	%fd12, %fd10;
	selp.f64 	%fd13, %fd12, %fd10, %p3;
	selp.f64 	%fd14, %fd13, %fd10, %p4;
	add.f64 	%fd1, %fd14, %fd7;
	cvt.rn.f64.s32 	%fd2, %r10;
	{
	.reg .b32 %temp; 
	mov.b64 	{%temp, %r5}, %fd2;
	}
	abs.f64 	%fd15, %fd2;
	{ // callseq 3, 0
	.param .b64 param0;
	st.param.f64 	[param0], %fd15;
	.param .b64 retval0;
	call.uni (retval0), 
	__internal_accurate_pow, 
	(
	param0
	);
	ld.param.f64 	%fd16, [retval0];
	} // callseq 3
	setp.lt.s32 	%p5, %r5, 0;
	neg.f64 	%fd18, %fd16;
	selp.f64 	%fd19, %fd18, %fd16, %p3;
	selp.f64 	%fd25, %fd19, %fd16, %p5;
	@%p1 bra 	$L__BB3_2;
	setp.eq.s32 	%p6, %r4, 1062207488;
	selp.b32 	%r14, %r5, 0, %p6;
	setp.lt.s32 	%p7, %r13, 0;
	or.b32  	%r15, %r14, 2146435072;
	selp.b32 	%r16, %r15, %r14, %p7;
	mov.b32 	%r17, 0;
	mov.b64 	%fd25, {%r17, %r16};
$L__BB3_2:
	add.f64 	%fd20, %fd25, %fd2;
	mul.f64 	%fd21, %fd20, 0d3FE0000000000000;
	mul.f64 	%fd22, %fd1, 0d3FE0000000000000;
	sub.f64 	%fd6, %fd22, %fd21;
	setp.ne.s32 	%p8, %r1, 4;
	@%p8 bra 	$L__BB3_4;
	cvt.rn.f32.f64 	%f2, %fd6;
	cvt.f64.f32 	%fd23, %f2;
	st.local.u32 	[%rd1], %r2;
	st.local.f64 	[%rd1+8], %fd23;
	mov.u64 	%rd4, $str$2;
	cvta.global.u64 	%rd5, %rd4;
	{ // callseq 4, 0
	.param .b64 param0;
	st.param.b64 	[param0], %rd5;
	.param .b64 param1;
	st.param.b64 	[param1], %rd3;
	.param .b32 retval0;
	call.uni (retval0), 
	vprintf, 
	(
	param0, 
	param1
	);
	ld.param.b32 	%r18, [retval0];
	} // callseq 4
$L__BB3_4:
	cvta.to.global.u64 	%rd7, %rd2;
	mul.wide.s32 	%rd8, %r2, 4;
	add.s64 	%rd9, %rd7, %rd8;
	ld.global.f32 	%f1, [%rd9];
	setp.neu.f32 	%p9, %f1, 0f00000000;
	@%p9 bra 	$L__BB3_6;
	cvt.f64.f32 	%fd24, %f1;
	st.local.u32 	[%rd1], %r2;
	st.local.f64 	[%rd1+8], %fd24;
	mov.b64 	%rd10, 4607182418800017408;
	st.local.u64 	[%rd1+16], %rd10;
	mov.u64 	%rd11, $str$3;
	cvta.global.u64 	%rd12, %rd11;
	{ // callseq 5, 0
	.param .b64 param0;
	st.param.b64 	[param0], %rd12;
	.param .b64 param1;
	st.param.b64 	[param1], %rd3;
	.param .b32 retval0;
	call.uni (retval0), 
	vprintf, 
	(
	param0, 
	param1
	);
	ld.param.b32 	%r20, [retval0];
	} // callseq 5
$L__BB3_6:
	ret;

}
	// .globl	_Z5alignPfS_i
.visible .entry _Z5alignPfS_i(
	.param .u64 .ptr .align 1 _Z5alignPfS_i_param_0,
	.param .u64 .ptr .align 1 _Z5alignPfS_i_param_1,
	.param .u32 _Z5alignPfS_i_param_2
)
{
	.reg .b32 	%r<7>;
	.reg .b32 	%f<2>;
	.reg .b64 	%rd<9>;

	ld.param.u64 	%rd1, [_Z5alignPfS_i_param_0];
	ld.param.u64 	%rd2, [_Z5alignPfS_i_param_1];
	ld.param.u32 	%r1, [_Z5alignPfS_i_param_2];
	cvta.to.global.u64 	%rd3, %rd2;
	cvta.to.global.u64 	%rd4, %rd1;
	mov.u32 	%r2, %tid.x;
	mov.u32 	%r3, %ctaid.x;
	mov.u32 	%r4, %ntid.x;
	mad.lo.s32 	%r5, %r3, %r4, %r2;
	mul.lo.s32 	%r6, %r1, %r5;
	mul.wide.s32 	%rd5, %r6, 4;
	add.s64 	%rd6, %rd4, %rd5;
	ld.global.f32 	%f1, [%rd6];
	mul.wide.s32 	%rd7, %r5, 4;
	add.s64 	%rd8, %rd3, %rd7;
	st.global.f32 	[%rd8], %f1;
	ret;

}
	// .globl	_Z14naiveGlobalMemPfS_S_i
.visible .entry _Z14naiveGlobalMemPfS_S_i(
	.param .u64 .ptr .align 1 _Z14naiveGlobalMemPfS_S_i_param_0,
	.param .u64 .ptr .align 1 _Z14naiveGlobalMemPfS_S_i_param_1,
	.param .u64 .ptr .align 1 _Z14naiveGlobalMemPfS_S_i_param_2,
	.param .u32 _Z14naiveGlobalMemPfS_S_i_param_3
)
{
	.reg .pred 	%p<4>;
	.reg .b32 	%r<16>;
	.reg .b32 	%f<10>;
	.reg .b64 	%rd<16>;

	ld.param.u64 	%rd2, [_Z14naiveGlobalMemPfS_S_i_param_0];
	ld.param.u64 	%rd3, [_Z14naiveGlobalMemPfS_S_i_param_1];
	ld.param.u64 	%rd4, [_Z14naiveGlobalMemPfS_S_i_param_2];
	ld.param.u32 	%r5, [_Z14naiveGlobalMemPfS_S_i_param_3];
	cvta.to.global.u64 	%rd5, %rd4;
	cvta.to.global.u64 	%rd6, %rd3;
	cvta.to.global.u64 	%rd7, %rd2;
	mov.u32 	%r1, %tid.x;
	mov.u32 	%r6, %ctaid.x;
	mov.u32 	%r7, %ntid.x;
	mul.lo.s32 	%r8, %r7, %r6;
	shl.b32 	%r9, %r8, 1;
	add.s32 	%r10, %r9, %r1;
	shr.u32 	%r11, %r5, 31;
	add.s32 	%r12, %r5, %r11;
	shr.s32 	%r13, %r12, 1;
	mul.wide.s32 	%rd8, %r10, 4;
	add.s64 	%rd9, %rd7, %rd8;
	ld.global.f32 	%f1, [%rd9];
	add.s64 	%rd10, %rd6, %rd8;
	ld.global.f32 	%f2, [%rd10];
	mul.wide.s32 	%rd11, %r13, 4;
	add.s64 	%rd12, %rd9, %rd11;
	ld.global.f32 	%f3, [%rd12];
	add.s64 	%rd13, %rd10, %rd11;
	ld.global.f32 	%f4, [%rd13];
	mul.f32 	%f5, %f3, %f4;
	fma.rn.f32 	%f6, %f1, %f2, %f5;
	add.s64 	%rd1, %rd5, %rd8;
	st.global.f32 	[%rd1], %f6;
	bar.sync 	0;
	setp.lt.s32 	%p1, %r5, 4;
	@%p1 bra 	$L__BB5_5;
	shr.u32 	%r15, %r5, 2;
$L__BB5_2:
	setp.ge.u32 	%p2, %r1, %r15;
	@%p2 bra 	$L__BB5_4;
	shl.b32 	%r14, %r15, 2;
	cvt.u64.u32 	%rd14, %r14;
	add.s64 	%rd15, %rd1, %rd14;
	ld.global.f32 	%f7, [%rd15];
	ld.global.f32 	%f8, [%rd1];
	add.f32 	%f9, %f7, %f8;
	st.global.f32 	[%rd1], %f9;
$L__BB5_4:
	bar.sync 	0;
	shr.u32 	%r4, %r15, 1;
	setp.gt.u32 	%p3, %r15, 1;
	mov.u32 	%r15, %r4;
	@%p3 bra 	$L__BB5_2;
$L__BB5_5:
	ret;

}
	// .globl	_Z12globalMemSumPfi
.visible .entry _Z12globalMemSumPfi(
	.param .u64 .ptr .align 1 _Z12globalMemSumPfi_param_0,
	.param .u32 _Z12globalMemSumPfi_param_1
)
{
	.reg .pred 	%p<4>;
	.reg .b32 	%r<12>;
	.reg .b32 	%f<4>;
	.reg .b64 	%rd<7>;

	ld.param.u64 	%rd2, [_Z12globalMemSumPfi_param_0];
	ld.param.u32 	%r11, [_Z12globalMemSumPfi_param_1];
	mov.u32 	%r1, %tid.x;
	setp.lt.s32 	%p1, %r11, 2;
	@%p1 bra 	$L__BB6_5;
	cvta.to.global.u64 	%rd3, %rd2;
	mov.u32 	%r5, %ctaid.x;
	mov.u32 	%r6, %ntid.x;
	mul.lo.s32 	%r7, %r5, %r6;
	shl.b32 	%r8, %r7, 1;
	add.s32 	%r9, %r8, %r1;
	mul.wide.s32 	%rd4, %r9, 4;
	add.s64 	%rd1, %rd3, %rd4;
$L__BB6_2:
	shr.u32 	%r3, %r11, 1;
	setp.ge.u32 	%p2, %r1, %r3;
	@%p2 bra 	$L__BB6_4;
	shl.b32 	%r10, %r3, 2;
	cvt.u64.u32 	%rd5, %r10;
	add.s64 	%rd6, %rd1, %rd5;
	ld.global.f32 	%f1, [%rd6];
	ld.global.f32 	%f2, [%rd1];
	add.f32 	%f3, %f1, %f2;
	st.global.f32 	[%rd1], %f3;
$L__BB6_4:
	bar.sync 	0;
	setp.gt.u32 	%p3, %r11, 3;
	mov.u32 	%r11, %r3;
	@%p3 bra 	$L__BB6_2;
$L__BB6_5:
	ret;

}
	// .globl	_Z14naiveSharedMemPfS_S_i
.visible .entry _Z14naiveSharedMemPfS_S_i(
	.param .u64 .ptr .align 1 _Z14naiveSharedMemPfS_S_i_param_0,
	.param .u64 .ptr .align 1 _Z14naiveSharedMemPfS_S_i_param_1,
	.param .u64 .ptr .align 1 _Z14naiveSharedMemPfS_S_i_param_2,
	.param .u32 _Z14naiveSharedMemPfS_S_i_param_3
)
{
	.reg .pred 	%p<5>;
	.reg .b32 	%r<28>;
	.reg .b32 	%f<14>;
	.reg .b64 	%rd<15>;

	ld.param.u64 	%rd2, [_Z14naiveSharedMemPfS_S_i_param_0];
	ld.param.u64 	%rd3, [_Z14naiveSharedMemPfS_S_i_param_1];
	ld.param.u64 	%rd1, [_Z14naiveSharedMemPfS_S_i_param_2];
	ld.param.u32 	%r7, [_Z14naiveSharedMemPfS_S_i_param_3];
	cvta.to.global.u64 	%rd4, %rd3;
	cvta.to.global.u64 	%rd5, %rd2;
	mov.u32 	%r1, %tid.x;
	mov.u32 	%r8, %ntid.x;
	mov.u32 	%r9, %ctaid.x;
	mul.lo.s32 	%r10, %r9, %r8;
	shl.b32 	%r11, %r10, 1;
	add.s32 	%r2, %r11, %r1;
	shr.u32 	%r12, %r7, 31;
	add.s32 	%r13, %r7, %r12;
	shr.s32 	%r14, %r13, 1;
	add.s32 	%r15, %r7, %r1;
	mul.wide.s32 	%rd6, %r2, 4;
	add.s64 	%rd7, %rd5, %rd6;
	ld.global.f32 	%f1, [%rd7];
	shl.b32 	%r16, %r15, 2;
	mov.u32 	%r17, rab;
	add.s32 	%r18, %r17, %r16;
	st.shared.f32 	[%r18], %f1;
	add.s64 	%rd8, %rd4, %rd6;
	ld.global.f32 	%f2, [%rd8];
	shl.b32 	%r19, %r7, 2;
	add.s32 	%r20, %r18, %r19;
	st.shared.f32 	[%r20], %f2;
	mul.wide.s32 	%rd9, %r14, 4;
	add.s64 	%rd10, %rd7, %rd9;
	ld.global.f32 	%f3, [%rd10];
	shl.b32 	%r21, %r14, 2;
	add.s32 	%r22, %r18, %r21;
	st.shared.f32 	[%r22], %f3;
	add.s64 	%rd11, %rd8, %rd9;
	ld.global.f32 	%f4, [%rd11];
	add.s32 	%r23, %r22, %r19;
	st.shared.f32 	[%r23], %f4;
	ld.shared.f32 	%f5, [%r18];
	ld.shared.f32 	%f6, [%r20];
	ld.shared.f32 	%f7, [%r22];
	mul.f32 	%f8, %f4, %f7;
	fma.rn.f32 	%f9, %f5, %f6, %f8;
	shl.b32 	%r24, %r1, 2;
	add.s32 	%r3, %r17, %r24;
	st.shared.f32 	[%r3], %f9;
	bar.sync 	0;
	setp.lt.s32 	%p1, %r7, 4;
	@%p1 bra 	$L__BB7_5;
	shr.u32 	%r27, %r7, 2;
$L__BB7_2:
	setp.ge.u32 	%p2, %r1, %r27;
	@%p2 bra 	$L__BB7_4;
	shl.b32 	%r25, %r27, 2;
	add.s32 	%r26, %r3, %r25;
	ld.shared.f32 	%f10, [%r26];
	ld.shared.f32 	%f11, [%r3];
	add.f32 	%f12, %f10, %f11;
	st.shared.f32 	[%r3], %f12;
$L__BB7_4:
	bar.sync 	0;
	shr.u32 	%r6, %r27, 1;
	setp.gt.u32 	%p3, %r27, 1;
	mov.u32 	%r27, %r6;
	@%p3 bra 	$L__BB7_2;
$L__BB7_5:
	setp.ne.s32 	%p4, %r1, 0;
	@%p4 bra 	$L__BB7_7;
	ld.shared.f32 	%f13, [rab];
	cvta.to.global.u64 	%rd12, %rd1;
	add.s64 	%rd14, %rd12, %rd6;
	st.global.f32 	[%rd14], %f13;
$L__BB7_7:
	ret;

}
	// .globl	_Z12sharedMemSumPfi
.visible .entry _Z12sharedMemSumPfi(
	.param .u64 .ptr .align 1 _Z12sharedMemSumPfi_param_0,
	.param .u32 _Z12sharedMemSumPfi_param_1
)
{
	.local .align 8 .b8 	__local_depot8[24];
	.reg .b64 	%SP;
	.reg .b64 	%SPL;
	.reg .pred 	%p<8>;
	.reg .b32 	%r<31>;
	.reg .b32 	%f<9>;
	.reg .b64 	%rd<18>;
	.reg .b64 	%fd<4>;

	mov.u64 	%SPL, __local_depot8;
	cvta.local.u64 	%SP, %SPL;
	ld.param.u64 	%rd3, [_Z12sharedMemSumPfi_param_0];
	ld.param.u32 	%r11, [_Z12sharedMemSumPfi_param_1];
	cvta.to.global.u64 	%rd4, %rd3;
	add.u64 	%rd5, %SP, 0;
	add.u64 	%rd1, %SPL, 0;
	mov.u32 	%r1, %tid.x;
	mov.u32 	%r12, %ntid.x;
	mov.u32 	%r2, %ctaid.x;
	mul.lo.s32 	%r13, %r2, %r12;
	shl.b32 	%r14, %r13, 1;
	add.s32 	%r3, %r14, %r1;
	mul.wide.s32 	%rd6, %r3, 4;
	add.s64 	%rd2, %rd4, %rd6;
	ld.global.f32 	%f3, [%rd2];
	shr.u32 	%r15, %r11, 31;
	add.s32 	%r16, %r11, %r15;
	shr.s32 	%r17, %r16, 1;
	mul.wide.s32 	%rd7, %r17, 4;
	add.s64 	%rd8, %rd2, %rd7;
	ld.global.f32 	%f4, [%rd8];
	add.f32 	%f1, %f3, %f4;
	shl.b32 	%r18, %r1, 2;
	mov.u32 	%r19, r;
	add.s32 	%r4, %r19, %r18;
	st.shared.f32 	[%r4], %f1;
	mov.u32 	%r5, %nctaid.x;
	setp.ne.s32 	%p1, %r5, 1;
	@%p1 bra 	$L__BB8_2;
	cvt.f64.f32 	%fd1, %f1;
	st.local.u32 	[%rd1], %r1;
	st.local.f64 	[%rd1+8], %fd1;
	mov.u64 	%rd9, $str$4;
	cvta.global.u64 	%rd10, %rd9;
	{ // callseq 6, 0
	.param .b64 param0;
	st.param.b64 	[param0], %rd10;
	.param .b64 param1;
	st.param.b64 	[param1], %rd5;
	.param .b32 retval0;
	call.uni (retval0), 
	vprintf, 
	(
	param0, 
	param1
	);
	ld.param.b32 	%r20, [retval0];
	} // callseq 6
$L__BB8_2:
	bar.sync 	0;
	setp.lt.s32 	%p2, %r11, 4;
	@%p2 bra 	$L__BB8_8;
	shr.u32 	%r29, %r11, 2;
	mov.b32 	%r30, 0;
	mov.u64 	%rd12, $str$5;
$L__BB8_4:
	mov.u32 	%r7, %r29;
	setp.ge.u32 	%p3, %r1, %r7;
	@%p3 bra 	$L__BB8_7;
	setp.ne.s32 	%p4, %r5, 1;
	shl.b32 	%r23, %r7, 2;
	add.s32 	%r24, %r4, %r23;
	ld.shared.f32 	%f5, [%r24];
	ld.shared.f32 	%f6, [%r4];
	add.f32 	%f2, %f5, %f6;
	st.shared.f32 	[%r4], %f2;
	@%p4 bra 	$L__BB8_7;
	cvt.f64.f32 	%fd2, %f2;
	st.local.v2.u32 	[%rd1], {%r1, %r30};
	st.local.f64 	[%rd1+8], %fd2;
	cvta.global.u64 	%rd13, %rd12;
	{ // callseq 7, 0
	.param .b64 param0;
	st.param.b64 	[param0], %rd13;
	.param .b64 param1;
	st.param.b64 	[param1], %rd5;
	.param .b32 retval0;
	call.uni (retval0), 
	vprintf, 
	(
	param0, 
	param1
	);
	ld.param.b32 	%r25, [retval0];
	} // callseq 7
$L__BB8_7:
	bar.sync 	0;
	add.s32 	%r30, %r30, 1;
	shr.u32 	%r29, %r7, 1;
	setp.gt.u32 	%p5, %r7, 1;
	@%p5 bra 	$L__BB8_4;
$L__BB8_8:
	setp.ne.s32 	%p6, %r1, 0;
	@%p6 bra 	$L__BB8_12;
	setp.ne.s32 	%p7, %r5, 1;
	@%p7 bra 	$L__BB8_11;
	ld.shared.f32 	%f7, [r];
	cvt.f64.f32 	%fd3, %f7;
	st.local.u32 	[%rd1], %r2;
	st.local.f64 	[%rd1+8], %fd3;
	st.local.u32 	[%rd1+16], %r3;
	mov.u64 	%rd15, $str$6;
	cvta.global.u64 	%rd16, %rd15;
	{ // callseq 8, 0
	.param .b64 param0;
	st.param.b64 	[param0], %rd16;
	.param .b64 param1;
	st.param.b64 	[param1], %rd5;
	.param .b32 retval0;
	call.uni (retval0), 
	vprintf, 
	(
	param0, 
	param1
	);
	ld.param.b32 	%r27, [retval0];
	} // callseq 8
$L__BB8_11:
	ld.shared.f32 	%f8, [r];
	st.global.f32 	[%rd2], %f8;
$L__BB8_12:
	ret;

}
	// .globl	_Z12naiveWarpRedPfS_S_i
.visible .entry _Z12naiveWarpRedPfS_S_i(
	.param .u64 .ptr .align 1 _Z12naiveWarpRedPfS_S_i_param_0,
	.param .u64 .ptr .align 1 _Z12naiveWarpRedPfS_S_i_param_1,
	.param .u64 .ptr .align 1 _Z12naiveWarpRedPfS_S_i_param_2,
	.param .u32 _Z12naiveWarpRedPfS_S_i_param_3
)
{
	.reg .pred 	%p<12>;
	.reg .b32 	%r<35>;
	.reg .b32 	%f<19>;
	.reg .b64 	%rd<15>;

	ld.param.u64 	%rd2, [_Z12naiveWarpRedPfS_S_i_param_0];
	ld.param.u64 	%rd3, [_Z12naiveWarpRedPfS_S_i_param_1];
	ld.param.u64 	%rd1, [_Z12naiveWarpRedPfS_S_i_param_2];
	ld.param.u32 	%r13, [_Z12naiveWarpRedPfS_S_i_param_3];
	cvta.to.global.u64 	%rd4, %rd3;
	cvta.to.global.u64 	%rd5, %rd2;
	mov.u32 	%r1, %tid.x;
	mov.u32 	%r2, %ntid.x;
	mov.u32 	%r3, %ctaid.x;
	mul.lo.s32 	%r14, %r3, %r2;
	shl.b32 	%r15, %r14, 1;
	add.s32 	%r16, %r15, %r1;
	and.b32  	%r4, %r1, 31;
	shr.u32 	%r17, %r13, 31;
	add.s32 	%r18, %r13, %r17;
	shr.s32 	%r19, %r18, 1;
	mul.wide.s32 	%rd6, %r16, 4;
	add.s64 	%rd7, %rd5, %rd6;
	ld.global.f32 	%f6, [%rd7];
	add.s64 	%rd8, %rd4, %rd6;
	ld.global.f32 	%f7, [%rd8];
	mul.wide.s32 	%rd9, %r19, 4;
	add.s64 	%rd10, %rd7, %rd9;
	ld.global.f32 	%f8, [%rd10];
	add.s64 	%rd11, %rd8, %rd9;
	ld.global.f32 	%f9, [%rd11];
	mul.f32 	%f10, %f8, %f9;
	fma.rn.f32 	%f17, %f6, %f7, %f10;
	setp.lt.s32 	%p1, %r13, 4;
	@%p1 bra 	$L__BB9_5;
	shr.u32 	%r20, %r13, 2;
	min.u32 	%r33, %r20, 16;
$L__BB9_2:
	shl.b32 	%r21, %r33, 1;
	setp.ge.u32 	%p2, %r4, %r21;
	setp.lt.u32 	%p3, %r4, %r21;
	mov.b32 	%r22, -1;
	vote.sync.ballot.b32 	%r7, %p3, %r22;
	@%p2 bra 	$L__BB9_4;
	mov.b32 	%r23, %f17;
	shfl.sync.down.b32	%r24|%p5, %r23, %r33, 31, %r7;
	mov.b32 	%f11, %r24;
	add.f32 	%f17, %f17, %f11;
$L__BB9_4:
	shr.u32 	%r8, %r33, 1;
	setp.gt.u32 	%p6, %r33, 1;
	mov.u32 	%r33, %r8;
	@%p6 bra 	$L__BB9_2;
$L__BB9_5:
	setp.ne.s32 	%p7, %r4, 0;
	@%p7 bra 	$L__BB9_7;
	shr.u32 	%r25, %r1, 3;
	and.b32  	%r26, %r25, 124;
	mov.u32 	%r27, r;
	add.s32 	%r28, %r27, %r26;
	st.shared.f32 	[%r28], %f17;
$L__BB9_7:
	bar.sync 	0;
	setp.lt.u32 	%p8, %r2, 64;
	@%p8 bra 	$L__BB9_12;
	shr.u32 	%r34, %r2, 6;
	shl.b32 	%r29, %r1, 2;
	mov.u32 	%r30, r;
	add.s32 	%r10, %r30, %r29;
$L__BB9_9:
	setp.ge.u32 	%p9, %r1, %r34;
	@%p9 bra 	$L__BB9_11;
	shl.b32 	%r31, %r34, 2;
	add.s32 	%r32, %r10, %r31;
	ld.shared.f32 	%f12, [%r32];
	ld.shared.f32 	%f13, [%r10];
	add.f32 	%f14, %f12, %f13;
	st.shared.f32 	[%r10], %f14;
$L__BB9_11:
	bar.sync 	0;
	shr.u32 	%r12, %r34, 1;
	setp.gt.u32 	%p10, %r34, 1;
	mov.u32 	%r34, %r12;
	@%p10 bra 	$L__BB9_9;
$L__BB9_12:
	setp.ne.s32 	%p11, %r1, 0;
	@%p11 bra 	$L__BB9_14;
	ld.shared.f32 	%f15, [r];
	cvta.to.global.u64 	%rd12, %rd1;
	mul.wide.u32 	%rd13, %r3, 4;
	add.s64 	%rd14, %rd12, %rd13;
	st.global.f32 	[%rd14], %f15;
$L__BB9_14:
	ret;

}
	// .globl	_Z10warpRedSumPfS_i
.visible .entry _Z10warpRedSumPfS_i(
	.param .u64 .ptr .align 1 _Z10warpRedSumPfS_i_param_0,
	.param .u64 .ptr .align 1 _Z10warpRedSumPfS_i_param_1,
	.param .u32 _Z10warpRedSumPfS_i_param_2
)
{
	.reg .pred 	%p<12>;
	.reg .b32 	%r<33>;
	.reg .b32 	%f<16>;
	.reg .b64 	%rd<11>;

	ld.param.u64 	%rd2, [_Z10warpRedSumPfS_i_param_0];
	ld.param.u64 	%rd1, [_Z10warpRedSumPfS_i_param_1];
	ld.param.u32 	%r13, [_Z10warpRedSumPfS_i_param_2];
	cvta.to.global.u64 	%rd3, %rd2;
	mov.u32 	%r1, %tid.x;
	mov.u32 	%r2, %ntid.x;
	mov.u32 	%r3, %ctaid.x;
	mad.lo.s32 	%r14, %r2, %r3, %r1;
	and.b32  	%r4, %r1, 31;
	shr.u32 	%r15, %r13, 31;
	add.s32 	%r16, %r13, %r15;
	shr.s32 	%r17, %r16, 1;
	mul.wide.s32 	%rd4, %r14, 4;
	add.s64 	%rd5, %rd3, %rd4;
	ld.global.f32 	%f6, [%rd5];
	mul.wide.s32 	%rd6, %r17, 4;
	add.s64 	%rd7, %rd5, %rd6;
	ld.global.f32 	%f7, [%rd7];
	add.f32 	%f14, %f6, %f7;
	setp.lt.s32 	%p1, %r13, 4;
	@%p1 bra 	$L__BB10_5;
	shr.u32 	%r18, %r13, 2;
	min.u32 	%r31, %r18, 16;
$L__BB10_2:
	shl.b32 	%r19, %r31, 1;
	setp.ge.u32 	%p2, %r4, %r19;
	setp.lt.u32 	%p3, %r4, %r19;
	mov.b32 	%r20, -1;
	vote.sync.ballot.b32 	%r7, %p3, %r20;
	@%p2 bra 	$L__BB10_4;
	mov.b32 	%r21, %f14;
	shfl.sync.down.b32	%r22|%p5, %r21, %r31, 31, %r7;
	mov.b32 	%f8, %r22;
	add.f32 	%f14, %f14, %f8;
$L__BB10_4:
	shr.u32 	%r8, %r31, 1;
	setp.gt.u32 	%p6, %r31, 1;
	mov.u32 	%r31, %r8;
	@%p6 bra 	$L__BB10_2;
$L__BB10_5:
	setp.ne.s32 	%p7, %r4, 0;
	@%p7 bra 	$L__BB10_7;
	shr.u32 	%r23, %r1, 3;
	and.b32  	%r24, %r23, 124;
	mov.u32 	%r25, r;
	add.s32 	%r26, %r25, %r24;
	st.shared.f32 	[%r26], %f14;
$L__BB10_7:
	bar.sync 	0;
	setp.lt.u32 	%p8, %r2, 64;
	@%p8 bra 	$L__BB10_12;
	shr.u32 	%r32, %r2, 6;
	shl.b32 	%r27, %r1, 2;
	mov.u32 	%r28, r;
	add.s32 	%r10, %r28, %r27;
$L__BB10_9:
	setp.ge.u32 	%p9, %r1, %r32;
	@%p9 bra 	$L__BB10_11;
	shl.b32 	%r29, %r32, 2;
	add.s32 	%r30, %r10, %r29;
	ld.shared.f32 	%f9, [%r30];
	ld.shared.f32 	%f10, [%r10];
	add.f32 	%f11, %f9, %f10;
	st.shared.f32 	[%r10], %f11;
$L__BB10_11:
	bar.sync 	0;
	shr.u32 	%r12, %r32, 1;
	setp.gt.u32 	%p10, %r32, 1;
	mov.u32 	%r32, %r12;
	@%p10 bra 	$L__BB10_9;
$L__BB10_12:
	setp.ne.s32 	%p11, %r1, 0;
	@%p11 bra 	$L__BB10_14;
	ld.shared.f32 	%f12, [r];
	cvta.to.global.u64 	%rd8, %rd1;
	mul.wide.u32 	%rd9, %r3, 4;
	add.s64 	%rd10, %rd8, %rd9;
	st.global.f32 	[%rd10], %f12;
$L__BB10_14:
	ret;

}
.func  (.param .b64 func_retval0) __internal_accurate_pow(
	.param .b64 __internal_accurate_pow_param_0
)
{
	.reg .pred 	%p<8>;
	.reg .b32 	%r<49>;
	.reg .b32 	%f<3>;
	.reg .b64 	%fd<109>;

	ld.param.f64 	%fd10, [__internal_accurate_pow_param_0];
	{
	.reg .b32 %temp; 
	mov.b64 	{%temp, %r46}, %fd10;
	}
	{
	.reg .b32 %temp; 
	mov.b64 	{%r45, %temp}, %fd10;
	}
	shr.u32 	%r47, %r46, 20;
	setp.gt.u32 	%p1, %r46, 1048575;
	@%p1 bra 	$L__BB11_2;
	mul.f64 	%fd11, %fd10, 0d4350000000000000;
	{
	.reg .b32 %temp; 
	mov.b64 	{%temp, %r46}, %fd11;
	}
	{
	.reg .b32 %temp; 
	mov.b64 	{%r45, %temp}, %fd11;
	}
	shr.u32 	%r16, %r46, 20;
	add.s32 	%r47, %r16, -54;
$L__BB11_2:
	add.s32 	%r48, %r47, -1023;
	and.b32  	%r17, %r46, -2146435073;
	or.b32  	%r18, %r17, 1072693248;
	mov.b64 	%fd107, {%r45, %r18};
	setp.lt.u32 	%p2, %r18, 1073127583;
	@%p2 bra 	$L__BB11_4;
	{
	.reg .b32 %temp; 
	mov.b64 	{%r19, %temp}, %fd107;
	}
	{
	.reg .b32 %temp; 
	mov.b64 	{%temp, %r20}, %fd107;
	}
	add.s32 	%r21, %r20, -1048576;
	mov.b64 	%fd107, {%r19, %r21};
	add.s32 	%r48, %r47, -1022;
$L__BB11_4:
	add.f64 	%fd12, %fd107, 0dBFF0000000000000;
	add.f64 	%fd13, %fd107, 0d3FF0000000000000;
	rcp.approx.ftz.f64 	%fd14, %fd13;
	neg.f64 	%fd15, %fd13;
	fma.rn.f64 	%fd16, %fd15, %fd14, 0d3FF0000000000000;
	fma.rn.f64 	%fd17, %fd16, %fd16, %fd16;
	fma.rn.f64 	%fd18, %fd17, %fd14, %fd14;
	mul.f64 	%fd19, %fd12, %fd18;
	fma.rn.f64 	%fd20, %fd12, %fd18, %fd19;
	mul.f64 	%fd21, %fd20, %fd20;
	fma.rn.f64 	%fd22, %fd21, 0d3EB0F5FF7D2CAFE2, 0d3ED0F5D241AD3B5A;
	fma.rn.f64 	%fd23, %fd22, %fd21, 0d3EF3B20A75488A3F;
	fma.rn.f64 	%fd24, %fd23, %fd21, 0d3F1745CDE4FAECD5;
	fma.rn.f64 	%fd25, %fd24, %fd21, 0d3F3C71C7258A578B;
	fma.rn.f64 	%fd26, %fd25, %fd21, 0d3F6249249242B910;
	fma.rn.f64 	%fd27, %fd26, %fd21, 0d3F89999999999DFB;
	sub.f64 	%fd28, %fd12, %fd20;
	add.f64 	%fd29, %fd28, %fd28;
	neg.f64 	%fd30, %fd20;
	fma.rn.f64 	%fd31, %fd30, %fd12, %fd29;
	mul.f64 	%fd32, %fd18, %fd31;
	fma.rn.f64 	%fd33, %fd21, %fd27, 0d3FB5555555555555;
	mov.f64 	%fd34, 0d3FB5555555555555;
	sub.f64 	%fd35, %fd34, %fd33;
	fma.rn.f64 	%fd36, %fd21, %fd27, %fd35;
	add.f64 	%fd37, %fd36, 0dBC46A4CB00B9E7B0;
	add.f64 	%fd38, %fd33, %fd37;
	sub.f64 	%fd39, %fd33, %fd38;
	add.f64 	%fd40, %fd37, %fd39;
	mul.rn.f64 	%fd41, %fd20, %fd20;
	neg.f64 	%fd42, %fd41;
	fma.rn.f64 	%fd43, %fd20, %fd20, %fd42;
	{
	.reg .b32 %temp; 
	mov.b64 	{%r22, %temp}, %fd32;
	}
	{
	.reg .b32 %temp; 
	mov.b64 	{%temp, %r23}, %fd32;
	}
	add.s32 	%r24, %r23, 1048576;
	mov.b64 	%fd44, {%r22, %r24};
	fma.rn.f64 	%fd45, %fd20, %fd44, %fd43;
	mul.rn.f64 	%fd46, %fd41, %fd20;
	neg.f64 	%fd47, %fd46;
	fma.rn.f64 	%fd48, %fd41, %fd20, %fd47;
	fma.rn.f64 	%fd49, %fd41, %fd32, %fd48;
	fma.rn.f64 	%fd50, %fd45, %fd20, %fd49;
	mul.rn.f64 	%fd51, %fd38, %fd46;
	neg.f64 	%fd52, %fd51;
	fma.rn.f64 	%fd53, %fd38, %fd46, %fd52;
	fma.rn.f64 	%fd54, %fd38, %fd50, %fd53;
	fma.rn.f64 	%fd55, %fd40, %fd46, %fd54;
	add.f64 	%fd56, %fd51, %fd55;
	sub.f64 	%fd57, %fd51, %fd56;
	add.f64 	%fd58, %fd55, %fd57;
	add.f64 	%fd59, %fd20, %fd56;
	sub.f64 	%fd60, %fd20, %fd59;
	add.f64 	%fd61, %fd56, %fd60;
	add.f64 	%fd62, %fd58, %fd61;
	add.f64 	%fd63, %fd32, %fd62;
	add.f64 	%fd64, %fd59, %fd63;
	sub.f64 	%fd65, %fd59, %fd64;
	add.f64 	%fd66, %fd63, %fd65;
	xor.b32  	%r25, %r48, -2147483648;
	mov.b32 	%r26, 1127219200;
	mov.b64 	%fd67, {%r25, %r26};
	mov.b32 	%r27, -2147483648;
	mov.b64 	%fd68, {%r27, %r26};
	sub.f64 	%fd69, %fd67, %fd68;
	fma.rn.f64 	%fd70, %fd69, 0d3FE62E42FEFA39EF, %fd64;
	fma.rn.f64 	%fd71, %fd69, 0dBFE62E42FEFA39EF, %fd70;
	sub.f64 	%fd72, %fd71, %fd64;
	sub.f64 	%fd73, %fd66, %fd72;
	fma.rn.f64 	%fd74, %fd69, 0d3C7ABC9E3B39803F, %fd73;
	add.f64 	%fd75, %fd70, %fd74;
	sub.f64 	%fd76, %fd70, %fd75;
	add.f64 	%fd77, %fd74, %fd76;
	mov.f64 	%fd78, 0d4000000000000000;
	{
	.reg .b32 %temp; 
	mov.b64 	{%temp, %r28}, %fd78;
	}
	{
	.reg .b32 %temp; 
	mov.b64 	{%r29, %temp}, %fd78;
	}
	shl.b32 	%r30, %r28, 1;
	setp.gt.u32 	%p3, %r30, -33554433;
	and.b32  	%r31, %r28, -15728641;
	selp.b32 	%r32, %r31, %r28, %p3;
	mov.b64 	%fd79, {%r29, %r32};
	mul.rn.f64 	%fd80, %fd75, %fd79;
	neg.f64 	%fd81, %fd80;
	fma.rn.f64 	%fd82, %fd75, %fd79, %fd81;
	fma.rn.f64 	%fd83, %fd77, %fd79, %fd82;
	add.f64 	%fd4, %fd80, %fd83;
	sub.f64 	%fd84, %fd80, %fd4;
	add.f64 	%fd5, %fd83, %fd84;
	fma.rn.f64 	%fd85, %fd4, 0d3FF71547652B82FE, 0d4338000000000000;
	{
	.reg .b32 %temp; 
	mov.b64 	{%r13, %temp}, %fd85;
	}
	mov.f64 	%fd86, 0dC338000000000000;
	add.rn.f64 	%fd87, %fd85, %fd86;
	fma.rn.f64 	%fd88, %fd87, 0dBFE62E42FEFA39EF, %fd4;
	fma.rn.f64 	%fd89, %fd87, 0dBC7ABC9E3B39803F, %fd88;
	fma.rn.f64 	%fd90, %fd89, 0d3E5ADE1569CE2BDF, 0d3E928AF3FCA213EA;
	fma.rn.f64 	%fd91, %fd90, %fd89, 0d3EC71DEE62401315;
	fma.rn.f64 	%fd92, %fd91, %fd89, 0d3EFA01997C89EB71;
	fma.rn.f64 	%fd93, %fd92, %fd89, 0d3F2A01A014761F65;
	fma.rn.f64 	%fd94, %fd93, %fd89, 0d3F56C16C1852B7AF;
	fma.rn.f64 	%fd95, %fd94, %fd89, 0d3F81111111122322;
	fma.rn.f64 	%fd96, %fd95, %fd89, 0d3FA55555555502A1;
	fma.rn.f64 	%fd97, %fd96, %fd89, 0d3FC5555555555511;
	fma.rn.f64 	%fd98, %fd97, %fd89, 0d3FE000000000000B;
	fma.rn.f64 	%fd99, %fd98, %fd89, 0d3FF0000000000000;
	fma.rn.f64 	%fd100, %fd99, %fd89, 0d3FF0000000000000;
	{
	.reg .b32 %temp; 
	mov.b64 	{%r14, %temp}, %fd100;
	}
	{
	.reg .b32 %temp; 
	mov.b64 	{%temp, %r15}, %fd100;
	}
	shl.b32 	%r33, %r13, 20;
	add.s32 	%r34, %r33, %r15;
	mov.b64 	%fd108, {%r14, %r34};
	{
	.reg .b32 %temp; 
	mov.b64 	{%temp, %r35}, %fd4;
	}
	mov.b32 	%f2, %r35;
	abs.f32 	%f1, %f2;
	setp.lt.f32 	%p4, %f1, 0f4086232B;
	@%p4 bra 	$L__BB11_7;
	setp.lt.f64 	%p5, %fd4, 0d0000000000000000;
	add.f64 	%fd101, %fd4, 0d7FF0000000000000;
	selp.f64 	%fd108, 0d0000000000000000, %fd101, %p5;
	setp.geu.f32 	%p6, %f1, 0f40874800;
	@%p6 bra 	$L__BB11_7;
	shr.u32 	%r36, %r13, 31;
	add.s32 	%r37, %r13, %r36;
	shr.s32 	%r38, %r37, 1;
	shl.b32 	%r39, %r38, 20;
	add.s32 	%r40, %r15, %r39;
	mov.b64 	%fd102, {%r14, %r40};
	sub.s32 	%r41, %r13, %r38;
	shl.b32 	%r42, %r41, 20;
	add.s32 	%r43, %r42, 1072693248;
	mov.b32 	%r44, 0;
	mov.b64 	%fd103, {%r44, %r43};
	mul.f64 	%fd108, %fd103, %fd102;
$L__BB11_7:
	abs.f64 	%fd104, %fd108;
	setp.eq.f64 	%p7, %fd104, 0d7FF0000000000000;
	fma.rn.f64 	%fd105, %fd108, %fd5, %fd108;
	selp.f64 	%fd106, %fd108, %fd105, %p7;
	st.param.f64 	[func_retval0], %fd106;
	ret;

}


// ===== COMPILED SASS (sm_100) =====

	.target	sm_100

	.elftype	@"ET_EXEC"


//--------------------- .note.nv.tkinfo           --------------------------
	.section	.note.nv.tkinfo,"",@"SHT_NOTE"
	.sectionflags	@"SHF_NOTE_NV_TKINFO"
	.tkinfo
        /*0018*/ 	.word	0x00000002
        /*0030*/ 	.string	""
        /*0030*/ 	.string	"ptxas"
        /*0030*/ 	.string	"Cuda compilation tools, release 13.0, V13.0.88"
        /*0030*/ 	.string	"Build cuda_13.0.r13.0/compiler.36424714_0"
        /*0030*/ 	.string	"-arch sm_100 -m 64 "



//--------------------- .note.nv.cuinfo           --------------------------
	.section	.note.nv.cuinfo,"",@"SHT_NOTE"
	.sectionflags	@"SHF_NOTE_NV_CUINFO"
        /*0018*/ 	.short	0x0002
        /*001a*/ 	.short	0x0064
        /*001c*/ 	.short	0x0082
	.zero		2


//--------------------- .nv.info                  --------------------------
	.section	.nv.info,"",@"SHT_CUDA_INFO"
	.align	4


	//----- nvinfo : EIATTR_REGCOUNT
	.align		4
        /*0000*/ 	.byte	0x04, 0x2f
        /*0002*/ 	.short	(.L_8 - .L_7)
	.align		4
.L_7:
        /*0004*/ 	.word	index@(_Z8printArrPf)
        /*0008*/ 	.word	0x00000018


	//----- nvinfo : EIATTR_FRAME_SIZE
	.align		4
.L_8:
        /*000c*/ 	.byte	0x04, 0x11
        /*000e*/ 	.short	(.L_10 - .L_9)
	.align		4
.L_9:
        /*0010*/ 	.word	index@(_Z8printArrPf)
        /*0014*/ 	.word	0x00000010


	//----- nvinfo : EIATTR_REGCOUNT
	.align		4
.L_10:
        /*0018*/ 	.byte	0x04, 0x2f
        /*001a*/ 	.short	(.L_12 - .L_11)
	.align		4
.L_11:
        /*001c*/ 	.word	index@(_Z8printValPf)
        /*0020*/ 	.word	0x00000018


	//----- nvinfo : EIATTR_FRAME_SIZE
	.align		4
.L_12:
        /*0024*/ 	.byte	0x04, 0x11
        /*0026*/ 	.short	(.L_14 - .L_13)
	.align		4
.L_13:
        /*0028*/ 	.word	index@(_Z8printValPf)
        /*002c*/ 	.word	0x00000008


	//----- nvinfo : EIATTR_REGCOUNT
	.align		4
.L_14:
        /*0030*/ 	.byte	0x04, 0x2f
        /*0032*/ 	.short	(.L_16 - .L_15)
	.align		4
.L_15:
        /*0034*/ 	.word	index@(_Z4copyPfS_)
        /*0038*/ 	.word	0x0000000a


	//----- nvinfo : EIATTR_FRAME_SIZE
	.align		4
.L_16:
        /*003c*/ 	.byte	0x04, 0x11
        /*003e*/ 	.short	(.L_18 - .L_17)
	.align		4
.L_17:
        /*0040*/ 	.word	index@(_Z4copyPfS_)
        /*0044*/ 	.word	0x00000000


	//----- nvinfo : EIATTR_REGCOUNT
	.align		4
.L_18:
        /*0048*/ 	.byte	0x04, 0x2f
        /*004a*/ 	.short	(.L_20 - .L_19)
	.align		4
.L_19:
        /*004c*/ 	.word	index@(_Z10gaussCheckPf)
        /*0050*/ 	.word	0x00000020


	//----- nvinfo : EIATTR_FRAME_SIZE
	.align		4
.L_20:
        /*0054*/ 	.byte	0x04, 0x11
        /*0056*/ 	.short	(.L_22 - .L_21)
	.align		4
.L_21:
        /*0058*/ 	.word	index@($_Z10gaussCheckPf$__internal_accurate_pow)
        /*005c*/ 	.word	0x00000018


	//----- nvinfo : EIATTR_FRAME_SIZE
	.align		4
.L_22:
        /*0060*/ 	.byte	0x04, 0x11
        /*0062*/ 	.short	(.L_24 - .L_23)
	.align		4
.L_23:
        /*0064*/ 	.word	index@(_Z10gaussCheckPf)
        /*0068*/ 	.word	0x00000018


	//----- nvinfo : EIATTR_REGCOUNT
	.align		4
.L_24:
        /*006c*/ 	.byte	0x04, 0x2f
        /*006e*/ 	.short	(.L_26 - .L_25)
	.align		4
.L_25:
        /*0070*/ 	.word	index@(_Z5alignPfS_i)
        /*0074*/ 	.word	0x0000000a


	//----- nvinfo : EIATTR_FRAME_SIZE
	.align		4
.L_26:
        /*0078*/ 	.byte	0x04, 0x11
        /*007a*/ 	.short	(.L_28 - .L_27)
	.align		4
.L_27:
        /*007c*/ 	.word	index@(_Z5alignPfS_i)
        /*0080*/ 	.word	0x00000000


	//----- nvinfo : EIATTR_REGCOUNT
	.align		4
.L_28:
        /*0084*/ 	.byte	0x04, 0x2f
        /*0086*/ 	.short	(.L_30 - .L_29)
	.align		4
.L_29:
        /*0088*/ 	.word	index@(_Z14naiveGlobalMemPfS_S_i)
        /*008c*/ 	.word	0x00000012


	//----- nvinfo : EIATTR_FRAME_SIZE
	.align		4
.L_30:
        /*0090*/ 	.byte	0x04, 0x11
        /*0092*/ 	.short	(.L_32 - .L_31)
	.align		4
.L_31:
        /*0094*/ 	.word	index@(_Z14naiveGlobalMemPfS_S_i)
        /*0098*/ 	.word	0x00000000


	//----- nvinfo : EIATTR_REGCOUNT
	.align		4
.L_32:
        /*009c*/ 	.byte	0x04, 0x2f
        /*009e*/ 	.short	(.L_34 - .L_33)
	.align		4
.L_33:
        /*00a0*/ 	.word	index@(_Z12globalMemSumPfi)
        /*00a4*/ 	.word	0x0000000c


	//----- nvinfo : EIATTR_FRAME_SIZE
	.align		4
.L_34:
        /*00a8*/ 	.byte	0x04, 0x11
        /*00aa*/ 	.short	(.L_36 - .L_35)
	.align		4
.L_35:
        /*00ac*/ 	.word	index@(_Z12globalMemSumPfi)
        /*00b0*/ 	.word	0x00000000


	//----- nvinfo : EIATTR_REGCOUNT
	.align		4
.L_36:
        /*00b4*/ 	.byte	0x04, 0x2f
        /*00b6*/ 	.short	(.L_38 - .L_37)
	.align		4
.L_37:
        /*00b8*/ 	.word	index@(_Z14naiveSharedMemPfS_S_i)
        /*00bc*/ 	.word	0x00000015


	//----- nvinfo : EIATTR_FRAME_SIZE
	.align		4
.L_38:
        /*00c0*/ 	.byte	0x04, 0x11
        /*00c2*/ 	.short	(.L_40 - .L_39)
	.align		4
.L_39:
        /*00c4*/ 	.word	index@(_Z14naiveSharedMemPfS_S_i)
        /*00c8*/ 	.word	0x00000000


	//----- nvinfo : EIATTR_REGCOUNT
	.align		4
.L_40:
        /*00cc*/ 	.byte	0x04, 0x2f
        /*00ce*/ 	.short	(.L_42 - .L_41)
	.align		4
.L_41:
        /*00d0*/ 	.word	index@(_Z12sharedMemSumPfi)
        /*00d4*/ 	.word	0x0000001f


	//----- nvinfo : EIATTR_FRAME_SIZE
	.align		4
.L_42:
        /*00d8*/ 	.byte	0x04, 0x11
        /*00da*/ 	.short	(.L_44 - .L_43)
	.align		4
.L_43:
        /*00dc*/ 	.word	index@(_Z12sharedMemSumPfi)
        /*00e0*/ 	.word	0x00000018


	//----- nvinfo : EIATTR_REGCOUNT
	.align		4
.L_44:
        /*00e4*/ 	.byte	0x04, 0x2f
        /*00e6*/ 	.short	(.L_46 - .L_45)
	.align		4
.L_45:
        /*00e8*/ 	.word	index@(_Z12naiveWarpRedPfS_S_i)
        /*00ec*/ 	.word	0x00000010


	//----- nvinfo : EIATTR_FRAME_SIZE
	.align		4
.L_46:
        /*00f0*/ 	.byte	0x04, 0x11
        /*00f2*/ 	.short	(.L_48 - .L_47)
	.align		4
.L_47:
        /*00f4*/ 	.word	index@(_Z12naiveWarpRedPfS_S_i)
        /*00f8*/ 	.word	0x00000000


	//----- nvinfo : EIATTR_REGCOUNT
	.align		4
.L_48:
        /*00fc*/ 	.byte	0x04, 0x2f
        /*00fe*/ 	.short	(.L_50 - .L_49)
	.align		4
.L_49:
        /*0100*/ 	.word	index@(_Z10warpRedSumPfS_i)
        /*0104*/ 	.word	0x0000000c


	//----- nvinfo : EIATTR_FRAME_SIZE
	.align		4
.L_50:
        /*0108*/ 	.byte	0x04, 0x11
        /*010a*/ 	.short	(.L_52 - .L_51)
	.align		4
.L_51:
        /*010c*/ 	.word	index@(_Z10warpRedSumPfS_i)
        /*0110*/ 	.word	0x00000000


	//----- nvinfo : EIATTR_MIN_STACK_SIZE
	.align		4
.L_52:
        /*0114*/ 	.byte	0x04, 0x12
        /*0116*/ 	.short	(.L_54 - .L_53)
	.align		4
.L_53:
        /*0118*/ 	.word	index@(_Z10warpRedSumPfS_i)
        /*011c*/ 	.word	0x00000000


	//----- nvinfo : EIATTR_MIN_STACK_SIZE
	.align		4
.L_54:
        /*0120*/ 	.byte	0x04, 0x12
        /*0122*/ 	.short	(.L_56 - .L_55)
	.align		4
.L_55:
        /*0124*/ 	.word	index@(_Z12naiveWarpRedPfS_S_i)
        /*0128*/ 	.word	0x00000000


	//----- nvinfo : EIATTR_MIN_STACK_SIZE
	.align		4
.L_56:
        /*012c*/ 	.byte	0x04, 0x12
        /*012e*/ 	.short	(.L_58 - .L_57)
	.align		4
.L_57:
        /*0130*/ 	.word	index@(_Z12sharedMemSumPfi)
        /*0134*/ 	.word	0x00000018


	//----- nvinfo : EIATTR_MIN_STACK_SIZE
	.align		4
.L_58:
        /*0138*/ 	.byte	0x04, 0x12
        /*013a*/ 	.short	(.L_60 - .L_59)
	.align		4
.L_59:
        /*013c*/ 	.word	index@(_Z14naiveSharedMemPfS_S_i)
        /*0140*/ 	.word	0x00000000


	//----- nvinfo : EIATTR_MIN_STACK_SIZE
	.align		4
.L_60:
        /*0144*/ 	.byte	0x04, 0x12
        /*0146*/ 	.short	(.L_62 - .L_61)
	.align		4
.L_61:
        /*0148*/ 	.word	index@(_Z12globalMemSumPfi)
        /*014c*/ 	.word	0x00000000


	//----- nvinfo : EIATTR_MIN_STACK_SIZE
	.align		4
.L_62:
        /*0150*/ 	.byte	0x04, 0x12
        /*0152*/ 	.short	(.L_64 - .L_63)
	.align		4
.L_63:
        /*0154*/ 	.word	index@(_Z14naiveGlobalMemPfS_S_i)
        /*0158*/ 	.word	0x00000000


	//----- nvinfo : EIATTR_MIN_STACK_SIZE
	.align		4
.L_64:
        /*015c*/ 	.byte	0x04, 0x12
        /*015e*/ 	.short	(.L_66 - .L_65)
	.align		4
.L_65:
        /*0160*/ 	.word	index@(_Z5alignPfS_i)
        /*0164*/ 	.word	0x00000000


	//----- nvinfo : EIATTR_MIN_STACK_SIZE
	.align		4
.L_66:
        /*0168*/ 	.byte	0x04, 0x12
        /*016a*/ 	.short	(.L_68 - .L_67)
	.align		4
.L_67:
        /*016c*/ 	.word	index@(_Z10gaussCheckPf)
        /*0170*/ 	.word	0x00000018


	//----- nvinfo : EIATTR_MIN_STACK_SIZE
	.align		4
.L_68:
        /*0174*/ 	.byte	0x04, 0x12
        /*0176*/ 	.short	(.L_70 - .L_69)
	.align		4
.L_69:
        /*0178*/ 	.word	index@(_Z4copyPfS_)
        /*017c*/ 	.word	0x00000000


	//----- nvinfo : EIATTR_MIN_STACK_SIZE
	.align		4
.L_70:
        /*0180*/ 	.byte	0x04, 0x12
        /*0182*/ 	.short	(.L_72 - .L_71)
	.align		4
.L_71:
        /*0184*/ 	.word	index@(_Z8printValPf)
        /*0188*/ 	.word	0x00000008


	//----- nvinfo : EIATTR_MIN_STACK_SIZE
	.align		4
.L_72:
        /*018c*/ 	.byte	0x04, 0x12
        /*018e*/ 	.short	(.L_74 - .L_73)
	.align		4
.L_73:
        /*0190*/ 	.word	index@(_Z8printArrPf)
        /*0194*/ 	.word	0x00000010
.L_74:


//--------------------- .nv.compat                --------------------------
	.section	.nv.compat,"",@"SHT_CUDA_COMPAT_INFO"
	.align	4
        /*0000*/ 	.byte	0x02, 0x09, 0x00, 0x00, 0x02, 0x02, 0x01, 0x00, 0x02, 0x05, 0x05, 0x00, 0x03, 0x07, 0x01, 0x01
        /*0010*/ 	.byte	0x02, 0x03, 0x00, 0x00, 0x02, 0x06, 0x01, 0x00, 0x04, 0x0b, 0x08, 0x00, 0x01, 0x00, 0x00, 0x00
        /*0020*/ 	.byte	0x00, 0x00, 0x00, 0x00


//--------------------- .nv.info._Z10warpRedSumPfS_i --------------------------
	.section	.nv.info._Z10warpRedSumPfS_i,"",@"SHT_CUDA_INFO"
	.sectionflags	@""
	.align	4


	//----- nvinfo : EIATTR_CUDA_API_VERSION
	.align		4
        /*0000*/ 	.byte	0x04, 0x37
        /*0002*/ 	.short	(.L_76 - .L_75)
.L_75:
        /*0004*/ 	.word	0x00000082


	//----- nvinfo : EIATTR_KPARAM_INFO
	.align		4
.L_76:
        /*0008*/ 	.byte	0x04, 0x17
        /*000a*/ 	.short	(.L_78 - .L_77)
.L_77:
        /*000c*/ 	.word	0x00000000
        /*0010*/ 	.short	0x0002
        /*0012*/ 	.short	0x0010
        /*0014*/ 	.byte	0x00, 0xf0, 0x11, 0x00


	//----- nvinfo : EIATTR_KPARAM_INFO
	.align		4
.L_78:
        /*0018*/ 	.byte	0x04, 0x17
        /*001a*/ 	.short	(.L_80 - .L_79)
.L_79:
        /*001c*/ 	.word	0x00000000
        /*0020*/ 	.short	0x0001
        /*0022*/ 	.short	0x0008
        /*0024*/ 	.byte	0x00, 0xf5, 0x21, 0x00


	//----- nvinfo : EIATTR_KPARAM_INFO
	.align		4
.L_80:
        /*0028*/ 	.byte	0x04, 0x17
        /*002a*/ 	.short	(.L_82 - .L_81)
.L_81:
        /*002c*/ 	.word	0x00000000
        /*0030*/ 	.short	0x0000
        /*0032*/ 	.short	0x0000
        /*0034*/ 	.byte	0x00, 0xf5, 0x21, 0x00


	//----- nvinfo : EIATTR_SPARSE_MMA_MASK
	.align		4
.L_82:
        /*0038*/ 	.byte	0x03, 0x50
        /*003a*/ 	.short	0x0000


	//----- nvinfo : EIATTR_MAXREG_COUNT
	.align		4
        /*003c*/ 	.byte	0x03, 0x1b
        /*003e*/ 	.short	0x00ff


	//----- nvinfo : EIATTR_NUM_BARRIERS
	.align		4
        /*0040*/ 	.byte	0x02, 0x4c
        /*0042*/ 	.byte	0x01
	.zero		1


	//----- nvinfo : EIATTR_MERCURY_ISA_VERSION
	.align		4
        /*0044*/ 	.byte	0x03, 0x5f
        /*0046*/ 	.short	0x0101


	//----- nvinfo : EIATTR_COOP_GROUP_MASK_REGIDS
	.align		4
        /*0048*/ 	.byte	0x04, 0x29
        /*004a*/ 	.short	(.L_84 - .L_83)


	//   ....[0]....
.L_83:
        /*004c*/ 	.word	0xffffffff


	//   ....[1]....
        /*0050*/ 	.word	0x05000004


	//----- nvinfo : EIATTR_COOP_GROUP_INSTR_OFFSETS
	.align		4
.L_84:
        /*0054*/ 	.byte	0x04, 0x28
        /*0056*/ 	.short	(.L_86 - .L_85)


	//   ....[0]....
.L_85:
        /*0058*/ 	.word	0x00000180


	//   ....[1]....
        /*005c*/ 	.word	0x000001c0


	//----- nvinfo : EIATTR_VRC_CTA_INIT_COUNT
	.align		4
.L_86:
        /*0060*/ 	.byte	0x02, 0x4a
	.zero		1
	.zero		1


	//----- nvinfo : EIATTR_EXIT_INSTR_OFFSETS
	.align		4
        /*0064*/ 	.byte	0x04, 0x1c
        /*0066*/ 	.short	(.L_88 - .L_87)


	//   ....[0]....
.L_87:
        /*0068*/ 	.word	0x000003f0


	//   ....[1]....
        /*006c*/ 	.word	0x00000470


	//----- nvinfo : EIATTR_CRS_STACK_SIZE
	.align		4
.L_88:
        /*0070*/ 	.byte	0x04, 0x1e
        /*0072*/ 	.short	(.L_90 - .L_89)
.L_89:
        /*0074*/ 	.word	0x00000000


	//----- nvinfo : EIATTR_CBANK_PARAM_SIZE
	.align		4
.L_90:
        /*0078*/ 	.byte	0x03, 0x19
        /*007a*/ 	.short	0x0014


	//----- nvinfo : EIATTR_PARAM_CBANK
	.align		4
        /*007c*/ 	.byte	0x04, 0x0a
        /*007e*/ 	.short	(.L_92 - .L_91)
	.align		4
.L_91:
        /*0080*/ 	.word	index@(.nv.constant0._Z10warpRedSumPfS_i)
        /*0084*/ 	.short	0x0380
        /*0086*/ 	.short	0x0014


	//----- nvinfo : EIATTR_SW_WAR
	.align		4
.L_92:
        /*0088*/ 	.byte	0x04, 0x36
        /*008a*/ 	.short	(.L_94 - .L_93)
.L_93:
        /*008c*/ 	.word	0x00000008
.L_94:


//--------------------- .nv.info._Z12naiveWarpRedPfS_S_i --------------------------
	.section	.nv.info._Z12naiveWarpRedPfS_S_i,"",@"SHT_CUDA_INFO"
	.sectionflags	@""
	.align	4


	//----- nvinfo : EIATTR_CUDA_API_VERSION
	.align		4
        /*0000*/ 	.byte	0x04, 0x37
        /*0002*/ 	.short	(.L_96 - .L_95)
.L_95:
        /*0004*/ 	.word	0x00000082


	//----- nvinfo : EIATTR_KPARAM_INFO
	.align		4
.L_96:
        /*0008*/ 	.byte	0x04, 0x17
        /*000a*/ 	.short	(.L_98 - .L_97)
.L_97:
        /*000c*/ 	.word	0x00000000
        /*0010*/ 	.short	0x0003
        /*0012*/ 	.short	0x0018
        /*0014*/ 	.byte	0x00, 0xf0, 0x11, 0x00


	//----- nvinfo : EIATTR_KPARAM_INFO
	.align		4
.L_98:
        /*0018*/ 	.byte	0x04, 0x17
        /*001a*/ 	.short	(.L_100 - .L_99)
.L_99:
        /*001c*/ 	.word	0x00000000
        /*0020*/ 	.short	0x0002
        /*0022*/ 	.short	0x0010
        /*0024*/ 	.byte	0x00, 0xf5, 0x21, 0x00


	//----- nvinfo : EIATTR_KPARAM_INFO
	.align		4
.L_100:
        /*0028*/ 	.byte	0x04, 0x17
        /*002a*/ 	.short	(.L_102 - .L_101)
.L_101:
        /*002c*/ 	.word	0x00000000
        /*0030*/ 	.short	0x0001
        /*0032*/ 	.short	0x0008
        /*0034*/ 	.byte	0x00, 0xf5, 0x21, 0x00


	//----- nvinfo : EIATTR_KPARAM_INFO
	.align		4
.L_102:
        /*0038*/ 	.byte	0x04, 0x17
        /*003a*/ 	.short	(.L_104 - .L_103)
.L_103:
        /*003c*/ 	.word	0x00000000
        /*0040*/ 	.short	0x0000
        /*0042*/ 	.short	0x0000
        /*0044*/ 	.byte	0x00, 0xf5, 0x21, 0x00


	//----- nvinfo : EIATTR_SPARSE_MMA_MASK
	.align		4
.L_104:
        /*0048*/ 	.byte	0x03, 0x50
        /*004a*/ 	.short	0x0000


	//----- nvinfo : EIATTR_MAXREG_COUNT
	.align		4
        /*004c*/ 	.byte	0x03, 0x1b
        /*004e*/ 	.short	0x00ff


	//----- nvinfo : EIATTR_NUM_BARRIERS
	.align		4
        /*0050*/ 	.byte	0x02, 0x4c
        /*0052*/ 	.byte	0x01
	.zero		1


	//----- nvinfo : EIATTR_MERCURY_ISA_VERSION
	.align		4
        /*0054*/ 	.byte	0x03, 0x5f
        /*0056*/ 	.short	0x0101


	//----- nvinfo : EIATTR_COOP_GROUP_MASK_REGIDS
	.align		4
        /*0058*/ 	.byte	0x04, 0x29
        /*005a*/ 	.short	(.L_106 - .L_105)


	//   ....[0]....
.L_105:
        /*005c*/ 	.word	0xffffffff


	//   ....[1]....
        /*0060*/ 	.word	0x05000005


	//----- nvinfo : EIATTR_COOP_GROUP_INSTR_OFFSETS
	.align		4
.L_106:
        /*0064*/ 	.byte	0x04, 0x28
        /*0066*/ 	.short	(.L_108 - .L_107)


	//   ....[0]....
.L_107:
        /*0068*/ 	.word	0x000001f0


	//   ....[1]....
        /*006c*/ 	.word	0x00000230


	//----- nvinfo : EIATTR_VRC_CTA_INIT_COUNT
	.align		4
.L_108:
        /*0070*/ 	.byte	0x02, 0x4a
	.zero		1
	.zero		1


	//----- nvinfo : EIATTR_EXIT_INSTR_OFFSETS
	.align		4
        /*0074*/ 	.byte	0x04, 0x1c
        /*0076*/ 	.short	(.L_110 - .L_109)


	//   ....[0]....
.L_109:
        /*0078*/ 	.word	0x00000460


	//   ....[1]....
        /*007c*/ 	.word	0x000004e0


	//----- nvinfo : EIATTR_CRS_STACK_SIZE
	.align		4
.L_110:
        /*0080*/ 	.byte	0x04, 0x1e
        /*0082*/ 	.short	(.L_112 - .L_111)
.L_111:
        /*0084*/ 	.word	0x00000000


	//----- nvinfo : EIATTR_CBANK_PARAM_SIZE
	.align		4
.L_112:
        /*0088*/ 	.byte	0x03, 0x19
        /*008a*/ 	.short	0x001c


	//----- nvinfo : EIATTR_PARAM_CBANK
	.align		4
        /*008c*/ 	.byte	0x04, 0x0a
        /*008e*/ 	.short	(.L_114 - .L_113)
	.align		4
.L_113:
        /*0090*/ 	.word	index@(.nv.constant0._Z12naiveWarpRedPfS_S_i)
        /*0094*/ 	.short	0x0380
        /*0096*/ 	.short	0x001c


	//----- nvinfo : EIATTR_SW_WAR
	.align		4
.L_114:
        /*0098*/ 	.byte	0x04, 0x36
        /*009a*/ 	.short	(.L_116 - .L_115)
.L_115:
        /*009c*/ 	.word	0x00000008
.L_116:


//--------------------- .nv.info._Z12sharedMemSumPfi --------------------------
	.section	.nv.info._Z12sharedMemSumPfi,"",@"SHT_CUDA_INFO"
	.sectionflags	@""
	.align	4


	//----- nvinfo : EIATTR_CUDA_API_VERSION
	.align		4
        /*0000*/ 	.byte	0x04, 0x37
        /*0002*/ 	.short	(.L_118 - .L_117)
.L_117:
        /*0004*/ 	.word	0x00000082


	//----- nvinfo : EIATTR_KPARAM_INFO
	.align		4
.L_118:
        /*0008*/ 	.byte	0x04, 0x17
        /*000a*/ 	.short	(.L_120 - .L_119)
.L_119:
        /*000c*/ 	.word	0x00000000
        /*0010*/ 	.short	0x0001
        /*0012*/ 	.short	0x0008
        /*0014*/ 	.byte	0x00, 0xf0, 0x11, 0x00


	//----- nvinfo : EIATTR_KPARAM_INFO
	.align		4
.L_120:
        /*0018*/ 	.byte	0x04, 0x17
        /*001a*/ 	.short	(.L_122 - .L_121)
.L_121:
        /*001c*/ 	.word	0x00000000
        /*0020*/ 	.short	0x0000
        /*0022*/ 	.short	0x0000
        /*0024*/ 	.byte	0x00, 0xf5, 0x21, 0x00


	//----- nvinfo : EIATTR_SPARSE_MMA_MASK
	.align		4
.L_122:
        /*0028*/ 	.byte	0x03, 0x50
        /*002a*/ 	.short	0x0000


	//----- nvinfo : EIATTR_MAXREG_COUNT
	.align		4
        /*002c*/ 	.byte	0x03, 0x1b
        /*002e*/ 	.short	0x00ff


	//----- nvinfo : EIATTR_NUM_BARRIERS
	.align		4
        /*0030*/ 	.byte	0x02, 0x4c
        /*0032*/ 	.byte	0x01
	.zero		1


	//----- nvinfo : EIATTR_EXTERNS
	.align		4
        /*0034*/ 	.byte	0x04, 0x0f
        /*0036*/ 	.short	(.L_124 - .L_123)


	//   ....[0]....
	.align		4
.L_123:
        /*0038*/ 	.word	index@(vprintf)


	//----- nvinfo : EIATTR_MERCURY_ISA_VERSION
	.align		4
.L_124:
        /*003c*/ 	.byte	0x03, 0x5f
        /*003e*/ 	.short	0x0101


	//----- nvinfo : EIATTR_VRC_CTA_INIT_COUNT
	.align		4
        /*0040*/ 	.byte	0x02, 0x4a
	.zero		1
	.zero		1


	//----- nvinfo : EIATTR_SYSCALL_OFFSETS
	.align		4
        /*0044*/ 	.byte	0x04, 0x46
        /*0046*/ 	.short	(.L_126 - .L_125)


	//   ....[0]....
.L_125:
        /*0048*/ 	.word	0x00000280


	//   ....[1]....
        /*004c*/ 	.word	0x00000450


	//   ....[2]....
        /*0050*/ 	.word	0x00000600


	//----- nvinfo : EIATTR_EXIT_INSTR_OFFSETS
	.align		4
.L_126:
        /*0054*/ 	.byte	0x04, 0x1c
        /*0056*/ 	.short	(.L_128 - .L_127)


	//   ....[0]....
.L_127:
        /*0058*/ 	.word	0x000004d0


	//   ....[1]....
        /*005c*/ 	.word	0x00000660


	//----- nvinfo : EIATTR_CRS_STACK_SIZE
	.align		4
.L_128:
        /*0060*/ 	.byte	0x04, 0x1e
        /*0062*/ 	.short	(.L_130 - .L_129)
.L_129:
        /*0064*/ 	.word	0x00000000


	//----- nvinfo : EIATTR_CBANK_PARAM_SIZE
	.align		4
.L_130:
        /*0068*/ 	.byte	0x03, 0x19
        /*006a*/ 	.short	0x000c


	//----- nvinfo : EIATTR_PARAM_CBANK
	.align		4
        /*006c*/ 	.byte	0x04, 0x0a
        /*006e*/ 	.short	(.L_132 - .L_131)
	.align		4
.L_131:
        /*0070*/ 	.word	index@(.nv.constant0._Z12sharedMemSumPfi)
        /*0074*/ 	.short	0x0380
        /*0076*/ 	.short	0x000c


	//----- nvinfo : EIATTR_SW_WAR
	.align		4
.L_132:
        /*0078*/ 	.byte	0x04, 0x36
        /*007a*/ 	.short	(.L_134 - .L_133)
.L_133:
        /*007c*/ 	.word	0x00000008
.L_134:


//--------------------- .nv.info._Z14naiveSharedMemPfS_S_i --------------------------
	.section	.nv.info._Z14naiveSharedMemPfS_S_i,"",@"SHT_CUDA_INFO"
	.sectionflags	@""
	.align	4


	//----- nvinfo : EIATTR_CUDA_API_VERSION
	.align		4
        /*0000*/ 	.byte	0x04, 0x37
        /*0002*/ 	.short	(.L_136 - .L_135)
.L_135:
        /*0004*/ 	.word	0x00000082


	//----- nvinfo : EIATTR_KPARAM_INFO
	.align		4
.L_136:
        /*0008*/ 	.byte	0x04, 0x17
        /*000a*/ 	.short	(.L_138 - .L_137)
.L_137:
        /*000c*/ 	.word	0x00000000
        /*0010*/ 	.short	0x0003
        /*0012*/ 	.short	0x0018
        /*0014*/ 	.byte	0x00, 0xf0, 0x11, 0x00


	//----- nvinfo : EIATTR_KPARAM_INFO
	.align		4
.L_138:
        /*0018*/ 	.byte	0x04, 0x17
        /*001a*/ 	.short	(.L_140 - .L_139)
.L_139:
        /*001c*/ 	.word	0x00000000
        /*0020*/ 	.short	0x0002
        /*0022*/ 	.short	0x0010
        /*0024*/ 	.byte	0x00, 0xf5, 0x21, 0x00


	//----- nvinfo : EIATTR_KPARAM_INFO
	.align		4
.L_140:
        /*0028*/ 	.byte	0x04, 0x17
        /*002a*/ 	.short	(.L_142 - .L_141)
.L_141:
        /*002c*/ 	.word	0x00000000
        /*0030*/ 	.short	0x0001
        /*0032*/ 	.short	0x0008
        /*0034*/ 	.byte	0x00, 0xf5, 0x21, 0x00


	//----- nvinfo : EIATTR_KPARAM_INFO
	.align		4
.L_142:
        /*0038*/ 	.byte	0x04, 0x17
        /*003a*/ 	.short	(.L_144 - .L_143)
.L_143:
        /*003c*/ 	.word	0x00000000
        /*0040*/ 	.short	0x0000
        /*0042*/ 	.short	0x0000
        /*0044*/ 	.byte	0x00, 0xf5, 0x21, 0x00


	//----- nvinfo : EIATTR_SPARSE_MMA_MASK
	.align		4
.L_144:
        /*0048*/ 	.byte	0x03, 0x50
        /*004a*/ 	.short	0x0000


	//----- nvinfo : EIATTR_MAXREG_COUNT
	.align		4
        /*004c*/ 	.byte	0x03, 0x1b
        /*004e*/ 	.short	0x00ff


	//----- nvinfo : EIATTR_NUM_BARRIERS
	.align		4
        /*0050*/ 	.byte	0x02, 0x4c
        /*0052*/ 	.byte	0x01
	.zero		1


	//----- nvinfo : EIATTR_MERCURY_ISA_VERSION
	.align		4
        /*0054*/ 	.byte	0x03, 0x5f
        /*0056*/ 	.short	0x0101


	//----- nvinfo : EIATTR_VRC_CTA_INIT_COUNT
	.align		4
        /*0058*/ 	.byte	0x02, 0x4a
	.zero		1
	.zero		1


	//----- nvinfo : EIATTR_EXIT_INSTR_OFFSETS
	.align		4
        /*005c*/ 	.byte	0x04, 0x1c
        /*005e*/ 	.short	(.L_146 - .L_145)


	//   ....[0]....
.L_145:
        /*0060*/ 	.word	0x00000360


	//   ....[1]....
        /*0064*/ 	.word	0x000003e0


	//----- nvinfo : EIATTR_CBANK_PARAM_SIZE
	.align		4
.L_146:
        /*0068*/ 	.byte	0x03, 0x19
        /*006a*/ 	.short	0x001c


	//----- nvinfo : EIATTR_PARAM_CBANK
	.align		4
        /*006c*/ 	.byte	0x04, 0x0a
        /*006e*/ 	.short	(.L_148 - .L_147)
	.align		4
.L_147:
        /*0070*/ 	.word	index@(.nv.constant0._Z14naiveSharedMemPfS_S_i)
        /*0074*/ 	.short	0x0380
        /*0076*/ 	.short	0x001c


	//----- nvinfo : EIATTR_SW_WAR
	.align		4
.L_148:
        /*0078*/ 	.byte	0x04, 0x36
        /*007a*/ 	.short	(.L_150 - .L_149)
.L_149:
        /*007c*/ 	.word	0x00000008
.L_150:


//--------------------- .nv.info._Z12globalMemSumPfi --------------------------
	.section	.nv.info._Z12globalMemSumPfi,"",@"SHT_CUDA_INFO"
	.sectionflags	@""
	.align	4


	//----- nvinfo : EIATTR_CUDA_API_VERSION
	.align		4
        /*0000*/ 	.byte	0x04, 0x37
        /*0002*/ 	.short	(.L_152 - .L_151)
.L_151:
        /*0004*/ 	.word	0x00000082


	//----- nvinfo : EIATTR_KPARAM_INFO
	.align		4
.L_152:
        /*0008*/ 	.byte	0x04, 0x17
        /*000a*/ 	.short	(.L_154 - .L_153)
.L_153:
        /*000c*/ 	.word	0x00000000
        /*0010*/ 	.short	0x0001
        /*0012*/ 	.short	0x0008
        /*0014*/ 	.byte	0x00, 0xf0, 0x11, 0x00


	//----- nvinfo : EIATTR_KPARAM_INFO
	.align		4
.L_154:
        /*0018*/ 	.byte	0x04, 0x17
        /*001a*/ 	.short	(.L_156 - .L_155)
.L_155:
        /*001c*/ 	.word	0x00000000
        /*0020*/ 	.short	0x0000
        /*0022*/ 	.short	0x0000
        /*0024*/ 	.byte	0x00, 0xf5, 0x21, 0x00


	//----- nvinfo : EIATTR_SPARSE_MMA_MASK
	.align		4
.L_156:
        /*0028*/ 	.byte	0x03, 0x50
        /*002a*/ 	.short	0x0000


	//----- nvinfo : EIATTR_MAXREG_COUNT
	.align		4
        /*002c*/ 	.byte	0x03, 0x1b
        /*002e*/ 	.short	0x00ff


	//----- nvinfo : EIATTR_NUM_BARRIERS
	.align		4
        /*0030*/ 	.byte	0x02, 0x4c
        /*0032*/ 	.byte	0x01
	.zero		1


	//----- nvinfo : EIATTR_MERCURY_ISA_VERSION
	.align		4
        /*0034*/ 	.byte	0x03, 0x5f
        /*0036*/ 	.short	0x0101


	//----- nvinfo : EIATTR_VRC_CTA_INIT_COUNT
	.align		4
        /*0038*/ 	.byte	0x02, 0x4a
	.zero		1
	.zero		1


	//----- nvinfo : EIATTR_EXIT_INSTR_OFFSETS
	.align		4
        /*003c*/ 	.byte	0x04, 0x1c
        /*003e*/ 	.short	(.L_158 - .L_157)


	//   ....[0]....
.L_157:
        /*0040*/ 	.word	0x00000030


	//   ....[1]....
        /*0044*/ 	.word	0x000001d0


	//----- nvinfo : EIATTR_CRS_STACK_SIZE
	.align		4
.L_158:
        /*0048*/ 	.byte	0x04, 0x1e
        /*004a*/ 	.short	(.L_160 - .L_159)
.L_159:
        /*004c*/ 	.word	0x00000000


	//----- nvinfo : EIATTR_CBANK_PARAM_SIZE
	.align		4
.L_160:
        /*0050*/ 	.byte	0x03, 0x19
        /*0052*/ 	.short	0x000c


	//----- nvinfo : EIATTR_PARAM_CBANK
	.align		4
        /*0054*/ 	.byte	0x04, 0x0a
        /*0056*/ 	.short	(.L_162 - .L_161)
	.align		4
.L_161:
        /*0058*/ 	.word	index@(.nv.constant0._Z12globalMemSumPfi)
        /*005c*/ 	.short	0x0380
        /*005e*/ 	.short	0x000c


	//----- nvinfo : EIATTR_SW_WAR
	.align		4
.L_162:
        /*0060*/ 	.byte	0x04, 0x36
        /*0062*/ 	.short	(.L_164 - .L_163)
.L_163:
        /*0064*/ 	.word	0x00000008
.L_164:


//--------------------- .nv.info._Z14naiveGlobalMemPfS_S_i --------------------------
	.section	.nv.info._Z14naiveGlobalMemPfS_S_i,"",@"SHT_CUDA_INFO"
	.sectionflags	@""
	.align	4


	//----- nvinfo : EIATTR_CUDA_API_VERSION
	.align		4
        /*0000*/ 	.byte	0x04, 0x37
        /*0002*/ 	.short	(.L_166 - .L_165)
.L_165:
        /*0004*/ 	.word	0x00000082


	//----- nvinfo : EIATTR_KPARAM_INFO
	.align		4
.L_166:
        /*0008*/ 	.byte	0x04, 0x17
        /*000a*/ 	.short	(.L_168 - .L_167)
.L_167:
        /*000c*/ 	.word	0x00000000
        /*0010*/ 	.short	0x0003
        /*0012*/ 	.short	0x0018
        /*0014*/ 	.byte	0x00, 0xf0, 0x11, 0x00


	//----- nvinfo : EIATTR_KPARAM_INFO
	.align		4
.L_168:
        /*0018*/ 	.byte	0x04, 0x17
        /*001a*/ 	.short	(.L_170 - .L_169)
.L_169:
        /*001c*/ 	.word	0x00000000
        /*0020*/ 	.short	0x0002
        /*0022*/ 	.short	0x0010
        /*0024*/ 	.byte	0x00, 0xf5, 0x21, 0x00


	//----- nvinfo : EIATTR_KPARAM_INFO
	.align		4
.L_170:
        /*0028*/ 	.byte	0x04, 0x17
        /*002a*/ 	.short	(.L_172 - .L_171)
.L_171:
        /*002c*/ 	.word	0x00000000
        /*0030*/ 	.short	0x0001
        /*0032*/ 	.short	0x0008
        /*0034*/ 	.byte	0x00, 0xf5, 0x21, 0x00


	//----- nvinfo : EIATTR_KPARAM_INFO
	.align		4
.L_172:
        /*0038*/ 	.byte	0x04, 0x17
        /*003a*/ 	.short	(.L_174 - .L_173)
.L_173:
        /*003c*/ 	.word	0x00000000
        /*0040*/ 	.short	0x0000
        /*0042*/ 	.short	0x0000
        /*0044*/ 	.byte	0x00, 0xf5, 0x21, 0x00


	//----- nvinfo : EIATTR_SPARSE_MMA_MASK
	.align		4
.L_174:
        /*0048*/ 	.byte	0x03, 0x50
        /*004a*/ 	.short	0x0000


	//----- nvinfo : EIATTR_MAXREG_COUNT
	.align		4
        /*004c*/ 	.byte	0x03, 0x1b
        /*004e*/ 	.short	0x00ff


	//----- nvinfo : EIATTR_NUM_BARRIERS
	.align		4
        /*0050*/ 	.byte	0x02, 0x4c
        /*0052*/ 	.byte	0x01
	.zero		1


	//----- nvinfo : EIATTR_MERCURY_ISA_VERSION
	.align		4
        /*0054*/ 	.byte	0x03, 0x5f
        /*0056*/ 	.short	0x0101


	//----- nvinfo : EIATTR_VRC_CTA_INIT_COUNT
	.align		4
        /*0058*/ 	.byte	0x02, 0x4a
	.zero		1
	.zero		1


	//----- nvinfo : EIATTR_EXIT_INSTR_OFFSETS
	.align		4
        /*005c*/ 	.byte	0x04, 0x1c
        /*005e*/ 	.short	(.L_176 - .L_175)


	//   ....[0]....
.L_175:
        /*0060*/ 	.word	0x000001b0


	//   ....[1]....
        /*0064*/ 	.word	0x000002b0


	//----- nvinfo : EIATTR_CRS_STACK_SIZE
	.align		4
.L_176:
        /*0068*/ 	.byte	0x04, 0x1e
        /*006a*/ 	.short	(.L_178 - .L_177)
.L_177:
        /*006c*/ 	.word	0x00000000


	//----- nvinfo : EIATTR_CBANK_PARAM_SIZE
	.align		4
.L_178:
        /*0070*/ 	.byte	0x03, 0x19
        /*0072*/ 	.short	0x001c


	//----- nvinfo : EIATTR_PARAM_CBANK
	.align		4
        /*0074*/ 	.byte	0x04, 0x0a
        /*0076*/ 	.short	(.L_180 - .L_179)
	.align		4
.L_179:
        /*0078*/ 	.word	index@(.nv.constant0._Z14naiveGlobalMemPfS_S_i)
        /*007c*/ 	.short	0x0380
        /*007e*/ 	.short	0x001c


	//----- nvinfo : EIATTR_SW_WAR
	.align		4
.L_180:
        /*0080*/ 	.byte	0x04, 0x36
        /*0082*/ 	.short	(.L_182 - .L_181)
.L_181:
        /*0084*/ 	.word	0x00000008
.L_182:


//--------------------- .nv.info._Z5alignPfS_i    --------------------------
	.section	.nv.info._Z5alignPfS_i,"",@"SHT_CUDA_INFO"
	.sectionflags	@""
	.align	4


	//----- nvinfo : EIATTR_CUDA_API_VERSION
	.align		4
        /*0000*/ 	.byte	0x04, 0x37
        /*0002*/ 	.short	(.L_184 - .L_183)
.L_183:
        /*0004*/ 	.word	0x00000082


	//----- nvinfo : EIATTR_KPARAM_INFO
	.align		4
.L_184:
        /*0008*/ 	.byte	0x04, 0x17
        /*000a*/ 	.short	(.L_186 - .L_185)
.L_185:
        /*000c*/ 	.word	0x00000000
        /*0010*/ 	.short	0x0002
        /*0012*/ 	.short	0x0010
        /*0014*/ 	.byte	0x00, 0xf0, 0x11, 0x00


	//----- nvinfo : EIATTR_KPARAM_INFO
	.align		4
.L_186:
        /*0018*/ 	.byte	0x04, 0x17
        /*001a*/ 	.short	(.L_188 - .L_187)
.L_187:
        /*001c*/ 	.word	0x00000000
        /*0020*/ 	.short	0x0001
        /*0022*/ 	.short	0x0008
        /*0024*/ 	.byte	0x00, 0xf5, 0x21, 0x00


	//----- nvinfo : EIATTR_KPARAM_INFO
	.align		4
.L_188:
        /*0028*/ 	.byte	0x04, 0x17
        /*002a*/ 	.short	(.L_190 - .L_189)
.L_189:
        /*002c*/ 	.word	0x00000000
        /*0030*/ 	.short	0x0000
        /*0032*/ 	.short	0x0000
        /*0034*/ 	.byte	0x00, 0xf5, 0x21, 0x00


	//----- nvinfo : EIATTR_SPARSE_MMA_MASK
	.align		4
.L_190:
        /*0038*/ 	.byte	0x03, 0x50
        /*003a*/ 	.short	0x0000


	//----- nvinfo : EIATTR_MAXREG_COUNT
	.align		4
        /*003c*/ 	.byte	0x03, 0x1b
        /*003e*/ 	.short	0x00ff


	//----- nvinfo : EIATTR_MERCURY_ISA_VERSION
	.align		4
        /*0040*/ 	.byte	0x03, 0x5f
        /*0042*/ 	.short	0x0101


	//----- nvinfo : EIATTR_VRC_CTA_INIT_COUNT
	.align		4
        /*0044*/ 	.byte	0x02, 0x4a
	.zero		1
	.zero		1


	//----- nvinfo : EIATTR_EXIT_INSTR_OFFSETS
	.align		4
        /*0048*/ 	.byte	0x04, 0x1c
        /*004a*/ 	.short	(.L_192 - .L_191)


	//   ....[0]....
.L_191:
        /*004c*/ 	.word	0x000000e0


	//----- nvinfo : EIATTR_CBANK_PARAM_SIZE
	.align		4
.L_192:
        /*0050*/ 	.byte	0x03, 0x19
        /*0052*/ 	.short	0x0014


	//----- nvinfo : EIATTR_PARAM_CBANK
	.align		4
        /*0054*/ 	.byte	0x04, 0x0a
        /*0056*/ 	.short	(.L_194 - .L_193)
	.align		4
.L_193:
        /*0058*/ 	.word	index@(.nv.constant0._Z5alignPfS_i)
        /*005c*/ 	.short	0x0380
        /*005e*/ 	.short	0x0014


	//----- nvinfo : EIATTR_SW_WAR
	.align		4
.L_194:
        /*0060*/ 	.byte	0x04, 0x36
        /*0062*/ 	.short	(.L_196 - .L_195)
.L_195:
        /*0064*/ 	.word	0x00000008
.L_196:


//--------------------- .nv.info._Z10gaussCheckPf --------------------------
	.section	.nv.info._Z10gaussCheckPf,"",@"SHT_CUDA_INFO"
	.sectionflags	@""
	.align	4


	//----- nvinfo : EIATTR_CUDA_API_VERSION
	.align		4
        /*0000*/ 	.byte	0x04, 0x37
        /*0002*/ 	.short	(.L_198 - .L_197)
.L_197:
        /*0004*/ 	.word	0x00000082


	//----- nvinfo : EIATTR_KPARAM_INFO
	.align		4
.L_198:
        /*0008*/ 	.byte	0x04, 0x17
        /*000a*/ 	.short	(.L_200 - .L_199)
.L_199:
        /*000c*/ 	.word	0x00000000
        /*0010*/ 	.short	0x0000
        /*0012*/ 	.short	0x0000
        /*0014*/ 	.byte	0x00, 0xf5, 0x21, 0x00


	//----- nvinfo : EIATTR_SPARSE_MMA_MASK
	.align		4
.L_200:
        /*0018*/ 	.byte	0x03, 0x50
        /*001a*/ 	.short	0x0000


	//----- nvinfo : EIATTR_MAXREG_COUNT
	.align		4
        /*001c*/ 	.byte	0x03, 0x1b
        /*001e*/ 	.short	0x00ff


	//----- nvinfo : EIATTR_EXTERNS
	.align		4
        /*0020*/ 	.byte	0x04, 0x0f
        /*0022*/ 	.short	(.L_202 - .L_201)


	//   ....[0]....
	.align		4
.L_201:
        /*0024*/ 	.word	index@(vprintf)


	//----- nvinfo : EIATTR_MERCURY_ISA_VERSION
	.align		4
.L_202:
        /*0028*/ 	.byte	0x03, 0x5f
        /*002a*/ 	.short	0x0101


	//----- nvinfo : EIATTR_VRC_CTA_INIT_COUNT
	.align		4
        /*002c*/ 	.byte	0x02, 0x4a
	.zero		1
	.zero		1


	//----- nvinfo : EIATTR_SYSCALL_OFFSETS
	.align		4
        /*0030*/ 	.byte	0x04, 0x46
        /*0032*/ 	.short	(.L_204 - .L_203)


	//   ....[0]....
.L_203:
        /*0034*/ 	.word	0x00000340


	//   ....[1]....
        /*0038*/ 	.word	0x00000480


	//----- nvinfo : EIATTR_EXIT_INSTR_OFFSETS
	.align		4
.L_204:
        /*003c*/ 	.byte	0x04, 0x1c
        /*003e*/ 	.short	(.L_206 - .L_205)


	//   ....[0]....
.L_205:
        /*0040*/ 	.word	0x00000390


	//   ....[1]....
        /*0044*/ 	.word	0x00000490


	//----- nvinfo : EIATTR_CRS_STACK_SIZE
	.align		4
.L_206:
        /*0048*/ 	.byte	0x04, 0x1e
        /*004a*/ 	.short	(.L_208 - .L_207)
.L_207:
        /*004c*/ 	.word	0x00000000


	//----- nvinfo : EIATTR_CBANK_PARAM_SIZE
	.align		4
.L_208:
        /*0050*/ 	.byte	0x03, 0x19
        /*0052*/ 	.short	0x0008


	//----- nvinfo : EIATTR_PARAM_CBANK
	.align		4
        /*0054*/ 	.byte	0x04, 0x0a
        /*0056*/ 	.short	(.L_210 - .L_209)
	.align		4
.L_209:
        /*0058*/ 	.word	index@(.nv.constant0._Z10gaussCheckPf)
        /*005c*/ 	.short	0x0380
        /*005e*/ 	.short	0x0008


	//----- nvinfo : EIATTR_SW_WAR
	.align		4
.L_210:
        /*0060*/ 	.byte	0x04, 0x36
        /*0062*/ 	.short	(.L_212 - .L_211)
.L_211:
        /*0064*/ 	.word	0x00000008
.L_212:


//--------------------- .nv.info._Z4copyPfS_      --------------------------
	.section	.nv.info._Z4copyPfS_,"",@"SHT_CUDA_INFO"
	.sectionflags	@""
	.align	4


	//----- nvinfo : EIATTR_CUDA_API_VERSION
	.align		4
        /*0000*/ 	.byte	0x04, 0x37
        /*0002*/ 	.short	(.L_214 - .L_213)
.L_213:
        /*0004*/ 	.word	0x00000082


	//----- nvinfo : EIATTR_KPARAM_INFO
	.align		4
.L_214:
        /*0008*/ 	.byte	0x04, 0x17
        /*000a*/ 	.short	(.L_216 - .L_215)
.L_215:
        /*000c*/ 	.word	0x00000000
        /*0010*/ 	.short	0x0001
        /*0012*/ 	.short	0x0008
        /*0014*/ 	.byte	0x00, 0xf5, 0x21, 0x00


	//----- nvinfo : EIATTR_KPARAM_INFO
	.align		4
.L_216:
        /*0018*/ 	.byte	0x04, 0x17
        /*001a*/ 	.short	(.L_218 - .L_217)
.L_217:
        /*001c*/ 	.word	0x00000000
        /*0020*/ 	.short	0x0000
        /*0022*/ 	.short	0x0000
        /*0024*/ 	.byte	0x00, 0xf5, 0x21, 0x00


	//----- nvinfo : EIATTR_SPARSE_MMA_MASK
	.align		4
.L_218:
        /*0028*/ 	.byte	0x03, 0x50
        /*002a*/ 	.short	0x0000


	//----- nvinfo : EIATTR_MAXREG_COUNT
	.align		4
        /*002c*/ 	.byte	0x03, 0x1b
        /*002e*/ 	.short	0x00ff


	//----- nvinfo : EIATTR_MERCURY_ISA_VERSION
	.align		4
        /*0030*/ 	.byte	0x03, 0x5f
        /*0032*/ 	.short	0x0101


	//----- nvinfo : EIATTR_VRC_CTA_INIT_COUNT
	.align		4
        /*0034*/ 	.byte	0x02, 0x4a
	.zero		1
	.zero		1


	//----- nvinfo : EIATTR_EXIT_INSTR_OFFSETS
	.align		4
        /*0038*/ 	.byte	0x04, 0x1c
        /*003a*/ 	.short	(.L_220 - .L_219)


	//   ....[0]....
.L_219:
        /*003c*/ 	.word	0x000000c0


	//----- nvinfo : EIATTR_CBANK_PARAM_SIZE
	.align		4
.L_220:
        /*0040*/ 	.byte	0x03, 0x19
        /*0042*/ 	.short	0x0010


	//----- nvinfo : EIATTR_PARAM_CBANK
	.align		4
        /*0044*/ 	.byte	0x04, 0x0a
        /*0046*/ 	.short	(.L_222 - .L_221)
	.align		4
.L_221:
        /*0048*/ 	.word	index@(.nv.constant0._Z4copyPfS_)
        /*004c*/ 	.short	0x0380
        /*004e*/ 	.short	0x0010


	//----- nvinfo : EIATTR_SW_WAR
	.align		4
.L_222:
        /*0050*/ 	.byte	0x04, 0x36
        /*0052*/ 	.short	(.L_224 - .L_223)
.L_223:
        /*0054*/ 	.word	0x00000008
.L_224:


//--------------------- .nv.info._Z8printValPf    --------------------------
	.section	.nv.info._Z8printValPf,"",@"SHT_CUDA_INFO"
	.sectionflags	@""
	.align	4


	//----- nvinfo : EIATTR_CUDA_API_VERSION
	.align		4
        /*0000*/ 	.byte	0x04, 0x37
        /*0002*/ 	.short	(.L_226 - .L_225)
.L_225:
        /*0004*/ 	.word	0x00000082


	//----- nvinfo : EIATTR_KPARAM_INFO
	.align		4
.L_226:
        /*0008*/ 	.byte	0x04, 0x17
        /*000a*/ 	.short	(.L_228 - .L_227)
.L_227:
        /*000c*/ 	.word	0x00000000
        /*0010*/ 	.short	0x0000
        /*0012*/ 	.short	0x0000
        /*0014*/ 	.byte	0x00, 0xf5, 0x21, 0x00


	//----- nvinfo : EIATTR_SPARSE_MMA_MASK
	.align		4
.L_228:
        /*0018*/ 	.byte	0x03, 0x50
        /*001a*/ 	.short	0x0000


	//----- nvinfo : EIATTR_MAXREG_COUNT
	.align		4
        /*001c*/ 	.byte	0x03, 0x1b
        /*001e*/ 	.short	0x00ff


	//----- nvinfo : EIATTR_EXTERNS
	.align		4
        /*0020*/ 	.byte	0x04, 0x0f
        /*0022*/ 	.short	(.L_230 - .L_229)


	//   ....[0]....
	.align		4
.L_229:
        /*0024*/ 	.word	index@(vprintf)


	//----- nvinfo : EIATTR_MERCURY_ISA_VERSION
	.align		4
.L_230:
        /*0028*/ 	.byte	0x03, 0x5f
        /*002a*/ 	.short	0x0101


	//----- nvinfo : EIATTR_VRC_CTA_INIT_COUNT
	.align		4
        /*002c*/ 	.byte	0x02, 0x4a
	.zero		1
	.zero		1


	//----- nvinfo : EIATTR_SYSCALL_OFFSETS
	.align		4
        /*0030*/ 	.byte	0x04, 0x46
        /*0032*/ 	.short	(.L_232 - .L_231)


	//   ....[0]....
.L_231:
        /*0034*/ 	.word	0x00000130


	//----- nvinfo : EIATTR_EXIT_INSTR_OFFSETS
	.align		4
.L_232:
        /*0038*/ 	.byte	0x04, 0x1c
        /*003a*/ 	.short	(.L_234 - .L_233)


	//   ....[0]....
.L_233:
        /*003c*/ 	.word	0x00000140


	//----- nvinfo : EIATTR_CBANK_PARAM_SIZE
	.align		4
.L_234:
        /*0040*/ 	.byte	0x03, 0x19
        /*0042*/ 	.short	0x0008


	//----- nvinfo : EIATTR_PARAM_CBANK
	.align		4
        /*0044*/ 	.byte	0x04, 0x0a
        /*0046*/ 	.short	(.L_236 - .L_235)
	.align		4
.L_235:
        /*0048*/ 	.word	index@(.nv.constant0._Z8printValPf)
        /*004c*/ 	.short	0x0380
        /*004e*/ 	.short	0x0008


	//----- nvinfo : EIATTR_SW_WAR
	.align		4
.L_236:
        /*0050*/ 	.byte	0x04, 0x36
        /*0052*/ 	.short	(.L_238 - .L_237)
.L_237:
        /*0054*/ 	.word	0x00000008
.L_238:


//--------------------- .nv.info._Z8printArrPf    --------------------------
	.section	.nv.info._Z8printArrPf,"",@"SHT_CUDA_INFO"
	.sectionflags	@""
	.align	4


	//----- nvinfo : EIATTR_CUDA_API_VERSION
	.align		4
        /*0000*/ 	.byte	0x04, 0x37
        /*0002*/ 	.short	(.L_240 - .L_239)
.L_239:
        /*0004*/ 	.word	0x00000082


	//----- nvinfo : EIATTR_KPARAM_INFO
	.align		4
.L_240:
        /*0008*/ 	.byte	0x04, 0x17
        /*000a*/ 	.short	(.L_242 - .L_241)
.L_241:
        /*000c*/ 	.word	0x00000000
        /*0010*/ 	.short	0x0000
        /*0012*/ 	.short	0x0000
        /*0014*/ 	.byte	0x00, 0xf5, 0x21, 0x00


	//----- nvinfo : EIATTR_SPARSE_MMA_MASK
	.align		4
.L_242:
        /*0018*/ 	.byte	0x03, 0x50
        /*001a*/ 	.short	0x0000


	//----- nvinfo : EIATTR_MAXREG_COUNT
	.align		4
        /*001c*/ 	.byte	0x03, 0x1b
        /*001e*/ 	.short	0x00ff


	//----- nvinfo : EIATTR_EXTERNS
	.align		4
        /*0020*/ 	.byte	0x04, 0x0f
        /*0022*/ 	.short	(.L_244 - .L_243)


	//   ....[0]....
	.align		4
.L_243:
        /*0024*/ 	.word	index@(vprintf)


	//----- nvinfo : EIATTR_MERCURY_ISA_VERSION
	.align		4
.L_244:
        /*0028*/ 	.byte	0x03, 0x5f
        /*002a*/ 	.short	0x0101


	//----- nvinfo : EIATTR_VRC_CTA_INIT_COUNT
	.align		4
        /*002c*/ 	.byte	0x02, 0x4a
	.zero		1
	.zero		1


	//----- nvinfo : EIATTR_SYSCALL_OFFSETS
	.align		4
        /*0030*/ 	.byte	0x04, 0x46
        /*0032*/ 	.short	(.L_246 - .L_245)


	//   ....[0]....
.L_245:
        /*0034*/ 	.word	0x00000170


	//----- nvinfo : EIATTR_EXIT_INSTR_OFFSETS
	.align		4
.L_246:
        /*0038*/ 	.byte	0x04, 0x1c
        /*003a*/ 	.short	(.L_248 - .L_247)


	//   ....[0]....
.L_247:
        /*003c*/ 	.word	0x00000180


	//----- nvinfo : EIATTR_CBANK_PARAM_SIZE
	.align		4
.L_248:
        /*0040*/ 	.byte	0x03, 0x19
        /*0042*/ 	.short	0x0008


	//----- nvinfo : EIATTR_PARAM_CBANK
	.align		4
        /*0044*/ 	.byte	0x04, 0x0a
        /*0046*/ 	.short	(.L_250 - .L_249)
	.align		4
.L_249:
        /*0048*/ 	.word	index@(.nv.constant0._Z8printArrPf)
        /*004c*/ 	.short	0x0380
        /*004e*/ 	.short	0x0008


	//----- nvinfo : EIATTR_SW_WAR
	.align		4
.L_250:
        /*0050*/ 	.byte	0x04, 0x36
        /*0052*/ 	.short	(.L_252 - .L_251)
.L_251:
        /*0054*/ 	.word	0x00000008
.L_252:


//--------------------- .nv.callgraph             --------------------------
	.section	.nv.callgraph,"",@"SHT_CUDA_CALLGRAPH"
	.align	4
	.sectionentsize	8
	.align		4
        /*0000*/ 	.word	0x00000000
	.align		4
        /*0004*/ 	.word	0xffffffff
	.align		4
        /*0008*/ 	.word	index@(_Z12sharedMemSumPfi)
	.align		4
        /*000c*/ 	.word	index@(vprintf)
	.align		4
        /*0010*/ 	.word	index@(_Z10gaussCheckPf)
	.align		4
        /*0014*/ 	.word	index@(vprintf)
	.align		4
        /*0018*/ 	.word	index@(_Z8printValPf)
	.align		4
        /*001c*/ 	.word	index@(vprintf)
	.align		4
        /*0020*/ 	.word	index@(_Z8printArrPf)
	.align		4
        /*0024*/ 	.word	index@(vprintf)
	.align		4
        /*0028*/ 	.word	0x00000000
	.align		4
        /*002c*/ 	.word	0xfffffffe
	.align		4
        /*0030*/ 	.word	0x00000000
	.align		4
        /*0034*/ 	.word	0xfffffffd
	.align		4
        /*0038*/ 	.word	0x00000000
	.align		4
        /*003c*/ 	.word	0xfffffffc


//--------------------- .nv.constant4             --------------------------
	.section	.nv.constant4,"a",@progbits
	.align	8
	.align		8
.nv.constant4:
        /*0000*/ 	.dword	$str
	.align		8
        /*0008*/ 	.dword	$str$1
	.align		8
        /*0010*/ 	.dword	$str$2
	.align		8
        /*0018*/ 	.dword	$str$3
	.align		8
        /*0020*/ 	.dword	$str$4
	.align		8
        /*0028*/ 	.dword	$str$5
	.align		8
        /*0030*/ 	.dword	$str$6
	.align		8
        /*0038*/ 	.dword	vprintf


//--------------------- .text._Z10warpRedSumPfS_i --------------------------
	.section	.text._Z10warpRedSumPfS_i,"ax",@progbits
	.align	128
        .global         _Z10warpRedSumPfS_i
        .type           _Z10warpRedSumPfS_i,@function
        .size           _Z10warpRedSumPfS_i,(.L_x_44 - _Z10warpRedSumPfS_i)
        .other          _Z10warpRedSumPfS_i,@"STO_CUDA_ENTRY STV_DEFAULT"
_Z10warpRedSumPfS_i:
.text._Z10warpRedSumPfS_i:
[----:B------:R-:W-:Y:S01]  /*0000*/  LDC R1, c[0x0][0x37c] ;  /* 0x0000df00ff017b82 */ /* 0x000fe20000000800 */
[----:B------:R-:W0:Y:S07]  /*0010*/  S2R R3, SR_TID.X ;  /* 0x0000000000037919 */ /* 0x000e2e0000002100 */
[----:B------:R-:W1:Y:S01]  /*0020*/  LDC R9, c[0x0][0x390] ;  /* 0x0000e400ff097b82 */ /* 0x000e620000000800 */
[----:B------:R-:W0:Y:S01]  /*0030*/  LDCU UR7, c[0x0][0x360] ;  /* 0x00006c00ff0777ac */ /* 0x000e220008000800 */
[----:B------:R-:W0:Y:S01]  /*0040*/  S2R R0, SR_CTAID.X ;  /* 0x0000000000007919 */ /* 0x000e220000002500 */
[----:B------:R-:W2:Y:S05]  /*0050*/  LDCU.64 UR8, c[0x0][0x358] ;  /* 0x00006b00ff0877ac */ /* 0x000eaa0008000a00 */
[----:B------:R-:W3:Y:S01]  /*0060*/  LDC.64 R4, c[0x0][0x380] ;  /* 0x0000e000ff047b82 */ /* 0x000ee20000000a00 */
[----:B-1----:R-:W-:Y:S01]  /*0070*/  LEA.HI R2, R9, R9, RZ, 0x1 ;  /* 0x0000000909027211 */ /* 0x002fe200078f08ff */
[----:B0-----:R-:W-:-:S04]  /*0080*/  IMAD R7, R0, UR7, R3 ;  /* 0x0000000700077c24 */ /* 0x001fc8000f8e0203 */
[----:B---3--:R-:W-:Y:S01]  /*0090*/  IMAD.WIDE R4, R7, 0x4, R4 ;  /* 0x0000000407047825 */ /* 0x008fe200078e0204 */
[----:B------:R-:W-:-:S05]  /*00a0*/  SHF.R.S32.HI R7, RZ, 0x1, R2 ;  /* 0x00000001ff077819 */ /* 0x000fca0000011402 */
[----:B------:R-:W-:Y:S02]  /*00b0*/  IMAD.WIDE R6, R7, 0x4, R4 ;  /* 0x0000000407067825 */ /* 0x000fe400078e0204 */
[----:B--2---:R-:W2:Y:S04]  /*00c0*/  LDG.E R4, desc[UR8][R4.64] ;  /* 0x0000000804047981 */ /* 0x004ea8000c1e1900 */
[----:B------:R-:W2:Y:S01]  /*00d0*/  LDG.E R7, desc[UR8][R6.64] ;  /* 0x0000000806077981 */ /* 0x000ea2000c1e1900 */
[----:B------:R-:W-:Y:S02]  /*00e0*/  ISETP.GE.AND P0, PT, R9, 0x4, PT ;  /* 0x000000040900780c */ /* 0x000fe40003f06270 */
[----:B------:R-:W-:Y:S01]  /*00f0*/  LOP3.LUT R2, R3, 0x1f, RZ, 0xc0, !PT ;  /* 0x0000001f03027812 */ /* 0x000fe200078ec0ff */
[----:B--2---:R-:W-:-:S10]  /*0100*/  FADD R8, R4, R7 ;  /* 0x0000000704087221 */ /* 0x004fd40000000000 */
[----:B------:R-:W-:Y:S05]  /*0110*/  @!P0 BRA `(.L_x_0) ;  /* 0x0000000000408947 */ /* 0x000fea0003800000 */
[----:B------:R-:W-:-:S04]  /*0120*/  SHF.R.U32.HI R4, RZ, 0x2, R9 ;  /* 0x00000002ff047819 */ /* 0x000fc80000011609 */
[----:B------:R-:W-:-:S07]  /*0130*/  VIMNMX.U32 R5, PT, PT, R4, 0x10, PT ;  /* 0x0000001004057848 */ /* 0x000fce0003fe0000 */
.L_x_3:
[----:B------:R-:W-:Y:S01]  /*0140*/  IMAD.SHL.U32 R7, R5, 0x2, RZ ;  /* 0x0000000205077824 */ /* 0x000fe200078e00ff */
[----:B------:R-:W-:Y:S05]  /*0150*/  WARPSYNC.ALL ;  /* 0x0000000000007948 */ /* 0x000fea0003800000 */
[CC--:B------:R-:W-:Y:S02]  /*0160*/  ISETP.GE.U32.AND P1, PT, R2.reuse, R7.reuse, PT ;  /* 0x000000070200720c */ /* 0x0c0fe40003f26070 */
[----:B------:R-:W-:-:S13]  /*0170*/  ISETP.GE.U32.AND P0, PT, R2, R7, PT ;  /* 0x000000070200720c */ /* 0x000fda0003f06070 */
[----:B------:R-:W-:Y:S01]  /*0180*/  VOTE.ANY R4, PT, !P0 ;  /* 0x0000000000047806 */ /* 0x000fe200040e0100 */
[----:B------:R-:W-:Y:S04]  /*0190*/  BSSY B0, `(.L_x_1) ;  /* 0x0000005000007945 */ /* 0x000fe80003800000 */
[----:B------:R-:W-:Y:S05]  /*01a0*/  @P1 BRA `(.L_x_2) ;  /* 0x00000000000c1947 */ /* 0x000fea0003800000 */
[----:B------:R-:W-:Y:S05]  /*01b0*/  WARPSYNC R4 ;  /* 0x0000000004007348 */ /* 0x000fea0003800000 */
[----:B------:R-:W0:Y:S02]  /*01c0*/  SHFL.DOWN PT, R7, R8, R5, 0x1f ;  /* 0x08001f0508077589 */ /* 0x000e2400000e0000 */
[----:B0-----:R-:W-:-:S07]  /*01d0*/  FADD R8, R8, R7 ;  /* 0x0000000708087221 */ /* 0x001fce0000000000 */
.L_x_2:
[----:B------:R-:W-:Y:S05]  /*01e0*/  BSYNC B0 ;  /* 0x0000000000007941 */ /* 0x000fea0003800000 */
.L_x_1:
[----:B------:R-:W-:Y:S02]  /*01f0*/  ISETP.GT.U32.AND P0, PT, R5, 0x1, PT ;  /* 0x000000010500780c */ /* 0x000fe40003f04070 */
[----:B------:R-:W-:-:S11]  /*0200*/  SHF.R.U32.HI R5, RZ, 0x1, R5 ;  /* 0x00000001ff057819 */ /* 0x000fd60000011605 */
[----:B------:R-:W-:Y:S05]  /*0210*/  @P0 BRA `(.L_x_3) ;  /* 0xfffffffc00c80947 */ /* 0x000fea000383ffff */
.L_x_0:
[----:B------:R-:W-:Y:S01]  /*0220*/  ISETP.NE.AND P1, PT, R2, RZ, PT ;  /* 0x000000ff0200720c */ /* 0x000fe20003f25270 */
[----:B------:R-:W-:Y:S05]  /*0230*/  WARPSYNC.ALL ;  /* 0x0000000000007948 */ /* 0x000fea0003800000 */
[----:B------:R-:W-:Y:S01]  /*0240*/  UISETP.GE.U32.AND UP0, UPT, UR7, 0x40, UPT ;  /* 0x000000400700788c */ /* 0x000fe2000bf06070 */
[----:B------:R-:W-:-:S06]  /*0250*/  ISETP.NE.AND P0, PT, R3, RZ, PT ;  /* 0x000000ff0300720c */ /* 0x000fcc0003f05270 */
[----:B------:R-:W0:Y:S01]  /*0260*/  @!P1 S2R R5, SR_CgaCtaId ;  /* 0x0000000000059919 */ /* 0x000e220000008800 */
[----:B------:R-:W-:Y:S02]  /*0270*/  @!P1 MOV R4, 0x400 ;  /* 0x0000040000049802 */ /* 0x000fe40000000f00 */
[----:B------:R-:W-:-:S04]  /*0280*/  @!P1 SHF.R.U32.HI R2, RZ, 0x3, R3 ;  /* 0x00000003ff029819 */ /* 0x000fc80000011603 */
[----:B------:R-:W-:Y:S02]  /*0290*/  @!P1 LOP3.LUT R2, R2, 0x7c, RZ, 0xc0, !PT ;  /* 0x0000007c02029812 */ /* 0x000fe400078ec0ff */
[----:B0-----:R-:W-:-:S05]  /*02a0*/  @!P1 LEA R5, R5, R4, 0x18 ;  /* 0x0000000405059211 */ /* 0x001fca00078ec0ff */
[----:B------:R-:W-:-:S05]  /*02b0*/  @!P1 IMAD.IADD R5, R2, 0x1, R5 ;  /* 0x0000000102059824 */ /* 0x000fca00078e0205 */
[----:B------:R0:W-:Y:S01]  /*02c0*/  @!P1 STS [R5], R8 ;  /* 0x0000000805009388 */ /* 0x0001e20000000800 */
[----:B------:R-:W-:Y:S06]  /*02d0*/  BAR.SYNC.DEFER_BLOCKING 0x0 ;  /* 0x0000000000007b1d */ /* 0x000fec0000010000 */
[----:B------:R-:W-:Y:S05]  /*02e0*/  BRA.U !UP0, `(.L_x_4) ;  /* 0x0000000108407547 */ /* 0x000fea000b800000 */
[----:B------:R-:W1:Y:S01]  /*02f0*/  S2UR UR5, SR_CgaCtaId ;  /* 0x00000000000579c3 */ /* 0x000e620000008800 */
[----:B------:R-:W-:Y:S01]  /*0300*/  UMOV UR4, 0x400 ;  /* 0x0000040000047882 */ /* 0x000fe20000000000 */
[----:B------:R-:W-:-:S06]  /*0310*/  USHF.R.U32.HI UR6, URZ, 0x6, UR7 ;  /* 0x00000006ff067899 */ /* 0x000fcc0008011607 */
[----:B------:R-:W-:Y:S01]  /*0320*/  IMAD.U32 R4, RZ, RZ, UR6 ;  /* 0x00000006ff047e24 */ /* 0x000fe2000f8e00ff */
[----:B-1----:R-:W-:-:S06]  /*0330*/  ULEA UR4, UR5, UR4, 0x18 ;  /* 0x0000000405047291 */ /* 0x002fcc000f8ec0ff */
[----:B------:R-:W-:-:S07]  /*0340*/  LEA R2, R3, UR4, 0x2 ;  /* 0x0000000403027c11 */ /* 0x000fce000f8e10ff */
.L_x_5:
[----:B------:R-:W-:-:S13]  /*0350*/  ISETP.GE.U32.AND P1, PT, R3, R4, PT ;  /* 0x000000040300720c */ /* 0x000fda0003f26070 */
[----:B0-----:R-:W-:Y:S01]  /*0360*/  @!P1 IMAD R5, R4, 0x4, R2 ;  /* 0x0000000404059824 */ /* 0x001fe200078e0202 */
[----:B------:R-:W-:Y:S05]  /*0370*/  @!P1 LDS R6, [R2] ;  /* 0x0000000002069984 */ /* 0x000fea0000000800 */
[----:B------:R-:W0:Y:S02]  /*0380*/  @!P1 LDS R5, [R5] ;  /* 0x0000000005059984 */ /* 0x000e240000000800 */
[----:B0-----:R-:W-:-:S05]  /*0390*/  @!P1 FADD R7, R5, R6 ;  /* 0x0000000605079221 */ /* 0x001fca0000000000 */
[----:B------:R1:W-:Y:S01]  /*03a0*/  @!P1 STS [R2], R7 ;  /* 0x0000000702009388 */ /* 0x0003e20000000800 */
[----:B------:R-:W-:Y:S01]  /*03b0*/  BAR.SYNC.DEFER_BLOCKING 0x0 ;  /* 0x0000000000007b1d */ /* 0x000fe20000010000 */
[----:B------:R-:W-:Y:S02]  /*03c0*/  ISETP.GT.U32.AND P1, PT, R4, 0x1, PT ;  /* 0x000000010400780c */ /* 0x000fe40003f24070 */
[----:B------:R-:W-:-:S11]  /*03d0*/  SHF.R.U32.HI R4, RZ, 0x1, R4 ;  /* 0x00000001ff047819 */ /* 0x000fd60000011604 */
[----:B-1----:R-:W-:Y:S05]  /*03e0*/  @P1 BRA `(.L_x_5) ;  /* 0xfffffffc00d81947 */ /* 0x002fea000383ffff */
.L_x_4:
[----:B------:R-:W-:Y:S05]  /*03f0*/  @P0 EXIT ;  /* 0x000000000000094d */ /* 0x000fea0003800000 */
[----:B------:R-:W1:Y:S01]  /*0400*/  S2UR UR5, SR_CgaCtaId ;  /* 0x00000000000579c3 */ /* 0x000e620000008800 */
[----:B------:R-:W-:-:S07]  /*0410*/  UMOV UR4, 0x400 ;  /* 0x0000040000047882 */ /* 0x000fce0000000000 */
[----:B------:R-:W2:Y:S01]  /*0420*/  LDC.64 R2, c[0x0][0x388] ;  /* 0x0000e200ff027b82 */ /* 0x000ea20000000a00 */
[----:B-1----:R-:W-:Y:S01]  /*0430*/  ULEA UR4, UR5, UR4, 0x18 ;  /* 0x0000000405047291 */ /* 0x002fe2000f8ec0ff */
[----:B--2---:R-:W-:-:S08]  /*0440*/  IMAD.WIDE.U32 R2, R0, 0x4, R2 ;  /* 0x0000000400027825 */ /* 0x004fd000078e0002 */
[----:B0-----:R-:W0:Y:S04]  /*0450*/  LDS R5, [UR4] ;  /* 0x00000004ff057984 */ /* 0x001e280008000800 */
[----:B0-----:R-:W-:Y:S01]  /*0460*/  STG.E desc[UR8][R2.64], R5 ;  /* 0x0000000502007986 */ /* 0x001fe2000c101908 */
[----:B------:R-:W-:Y:S05]  /*0470*/  EXIT ;  /* 0x000000000000794d */ /* 0x000fea0003800000 */
.L_x_6:
[----:B------:R-:W-:-:S00]  /*0480*/  BRA `(.L_x_6) ;  /* 0xfffffffc00fc7947 */ /* 0x000fc0000383ffff */
[----:B------:R-:W-:-:S00]  /*0490*/  NOP ;  /* 0x0000000000007918 */ /* 0x000fc00000000000 */
        /* <DEDUP_REMOVED lines=14> */
.L_x_44:


//--------------------- .text._Z12naiveWarpRedPfS_S_i --------------------------
	.section	.text._Z12naiveWarpRedPfS_S_i,"ax",@progbits
	.align	128
        .global         _Z12naiveWarpRedPfS_S_i
        .type           _Z12naiveWarpRedPfS_S_i,@function
        .size           _Z12naiveWarpRedPfS_S_i,(.L_x_45 - _Z12naiveWarpRedPfS_S_i)
        .other          _Z12naiveWarpRedPfS_S_i,@"STO_CUDA_ENTRY STV_DEFAULT"
_Z12naiveWarpRedPfS_S_i:
.text._Z12naiveWarpRedPfS_S_i:
[----:B------:R-:W-:Y:S01]  /*0000*/  LDC R1, c[0x0][0x37c] ;  /* 0x0000df00ff017b82 */ /* 0x000fe20000000800 */
[----:B------:R-:W0:Y:S07]  /*0010*/  S2R R0, SR_CTAID.X ;  /* 0x0000000000007919 */ /* 0x000e2e0000002500 */
[----:B------:R-:W1:Y:S01]  /*0020*/  LDC R12, c[0x0][0x398] ;  /* 0x0000e600ff0c7b82 */ /* 0x000e620000000800 */
[----:B------:R-:W0:Y:S01]  /*0030*/  LDCU UR7, c[0x0][0x360] ;  /* 0x00006c00ff0777ac */ /* 0x000e220008000800 */
[----:B------:R-:W2:Y:S01]  /*0040*/  S2R R2, SR_TID.X ;  /* 0x0000000000027919 */ /* 0x000ea20000002100 */
[----:B------:R-:W3:Y:S05]  /*0050*/  LDCU.64 UR8, c[0x0][0x358] ;  /* 0x00006b00ff0877ac */ /* 0x000eea0008000a00 */
[----:B------:R-:W4:Y:S08]  /*0060*/  LDC.64 R4, c[0x0][0x380] ;  /* 0x0000e000ff047b82 */ /* 0x000f300000000a00 */
[----:B------:R-:W5:Y:S01]  /*0070*/  LDC.64 R6, c[0x0][0x388] ;  /* 0x0000e200ff067b82 */ /* 0x000f620000000a00 */
[----:B-1----:R-:W-:-:S04]  /*0080*/  LEA.HI R8, R12, R12, RZ, 0x1 ;  /* 0x0000000c0c087211 */ /* 0x002fc800078f08ff */
[----:B------:R-:W-:Y:S01]  /*0090*/  SHF.R.S32.HI R11, RZ, 0x1, R8 ;  /* 0x00000001ff0b7819 */ /* 0x000fe20000011408 */
[----:B0-----:R-:W-:-:S04]  /*00a0*/  IMAD R3, R0, UR7, RZ ;  /* 0x0000000700037c24 */ /* 0x001fc8000f8e02ff */
[----:B--2---:R-:W-:-:S04]  /*00b0*/  IMAD R3, R3, 0x2, R2 ;  /* 0x0000000203037824 */ /* 0x004fc800078e0202 */
[----:B----4-:R-:W-:-:S04]  /*00c0*/  IMAD.WIDE R4, R3, 0x4, R4 ;  /* 0x0000000403047825 */ /* 0x010fc800078e0204 */
[----:B-----5:R-:W-:-:S04]  /*00d0*/  IMAD.WIDE R6, R3, 0x4, R6 ;  /* 0x0000000403067825 */ /* 0x020fc800078e0206 */
[C---:B------:R-:W-:Y:S02]  /*00e0*/  IMAD.WIDE R8, R11.reuse, 0x4, R4 ;  /* 0x000000040b087825 */ /* 0x040fe400078e0204 */
[----:B---3--:R-:W2:Y:S02]  /*00f0*/  LDG.E R4, desc[UR8][R4.64] ;  /* 0x0000000804047981 */ /* 0x008ea4000c1e1900 */
[----:B------:R-:W-:Y:S02]  /*0100*/  IMAD.WIDE R10, R11, 0x4, R6 ;  /* 0x000000040b0a7825 */ /* 0x000fe400078e0206 */
[----:B------:R-:W3:Y:S04]  /*0110*/  LDG.E R8, desc[UR8][R8.64] ;  /* 0x0000000808087981 */ /* 0x000ee8000c1e1900 */
[----:B------:R-:W3:Y:S04]  /*0120*/  LDG.E R11, desc[UR8][R10.64] ;  /* 0x000000080a0b7981 */ /* 0x000ee8000c1e1900 */
[----:B------:R-:W2:Y:S01]  /*0130*/  LDG.E R7, desc[UR8][R6.64] ;  /* 0x0000000806077981 */ /* 0x000ea2000c1e1900 */
[----:B------:R-:W-:-:S02]  /*0140*/  ISETP.GE.AND P0, PT, R12, 0x4, PT ;  /* 0x000000040c00780c */ /* 0x000fc40003f06270 */
[----:B------:R-:W-:Y:S01]  /*0150*/  LOP3.LUT R3, R2, 0x1f, RZ, 0xc0, !PT ;  /* 0x0000001f02037812 */ /* 0x000fe200078ec0ff */
[----:B---3--:R-:W-:-:S04]  /*0160*/  FMUL R13, R8, R11 ;  /* 0x0000000b080d7220 */ /* 0x008fc80000400000 */
[----:B--2---:R-:W-:-:S06]  /*0170*/  FFMA R13, R4, R7, R13 ;  /* 0x00000007040d7223 */ /* 0x004fcc000000000d */
[----:B------:R-:W-:Y:S05]  /*0180*/  @!P0 BRA `(.L_x_7) ;  /* 0x0000000000408947 */ /* 0x000fea0003800000 */
[----:B------:R-:W-:-:S04]  /*0190*/  SHF.R.U32.HI R4, RZ, 0x2, R12 ;  /* 0x00000002ff047819 */ /* 0x000fc8000001160c */
[----:B------:R-:W-:-:S07]  /*01a0*/  VIMNMX.U32 R4, PT, PT, R4, 0x10, PT ;  /* 0x0000001004047848 */ /* 0x000fce0003fe0000 */
.L_x_10:
        /* <DEDUP_REMOVED lines=10> */
.L_x_9:
[----:B------:R-:W-:Y:S05]  /*0250*/  BSYNC B0 ;  /* 0x0000000000007941 */ /* 0x000fea0003800000 */
.L_x_8:
[----:B------:R-:W-:Y:S02]  /*0260*/  ISETP.GT.U32.AND P0, PT, R4, 0x1, PT ;  /* 0x000000010400780c */ /* 0x000fe40003f04070 */
[----:B------:R-:W-:-:S11]  /*0270*/  SHF.R.U32.HI R4, RZ, 0x1, R4 ;  /* 0x00000001ff047819 */ /* 0x000fd60000011604 */
[----:B------:R-:W-:Y:S05]  /*0280*/  @P0 BRA `(.L_x_10) ;  /* 0xfffffffc00c80947 */ /* 0x000fea000383ffff */
.L_x_7:
        /* <DEDUP_REMOVED lines=16> */
[----:B0-----:R-:W-:Y:S01]  /*0390*/  IMAD.U32 R4, RZ, RZ, UR6 ;  /* 0x00000006ff047e24 */ /* 0x001fe2000f8e00ff */
[----:B-1----:R-:W-:-:S06]  /*03a0*/  ULEA UR4, UR5, UR4, 0x18 ;  /* 0x0000000405047291 */ /* 0x002fcc000f8ec0ff */
[----:B------:R-:W-:-:S07]  /*03b0*/  LEA R3, R2, UR4, 0x2 ;  /* 0x0000000402037c11 */ /* 0x000fce000f8e10ff */
.L_x_12:
[----:B------:R-:W-:-:S13]  /*03c0*/  ISETP.GE.U32.AND P1, PT, R2, R4, PT ;  /* 0x000000040200720c */ /* 0x000fda0003f26070 */
[----:B------:R-:W-:Y:S01]  /*03d0*/  @!P1 IMAD R5, R4, 0x4, R3 ;  /* 0x0000000404059824 */ /* 0x000fe200078e0203 */
        /* <DEDUP_REMOVED lines=8> */
.L_x_11:
[----:B------:R-:W-:Y:S05]  /*0460*/  @P0 EXIT ;  /* 0x000000000000094d */ /* 0x000fea0003800000 */
[----:B------:R-:W1:Y:S01]  /*0470*/  S2UR UR5, SR_CgaCtaId ;  /* 0x00000000000579c3 */ /* 0x000e620000008800 */
[----:B------:R-:W-:-:S07]  /*0480*/  UMOV UR4, 0x400 ;  /* 0x0000040000047882 */ /* 0x000fce0000000000 */
[----:B------:R-:W2:Y:S01]  /*0490*/  LDC.64 R2, c[0x0][0x390] ;  /* 0x0000e400ff027b82 */ /* 0x000ea20000000a00 */
[----:B-1----:R-:W-:Y:S01]  /*04a0*/  ULEA UR4, UR5, UR4, 0x18 ;  /* 0x0000000405047291 */ /* 0x002fe2000f8ec0ff */
[----:B--2---:R-:W-:-:S08]  /*04b0*/  IMAD.WIDE.U32 R2, R0, 0x4, R2 ;  /* 0x0000000400027825 */ /* 0x004fd000078e0002 */
[----:B------:R-:W1:Y:S04]  /*04c0*/  LDS R5, [UR4] ;  /* 0x00000004ff057984 */ /* 0x000e680008000800 */
[----:B-1----:R-:W-:Y:S01]  /*04d0*/  STG.E desc[UR8][R2.64], R5 ;  /* 0x0000000502007986 */ /* 0x002fe2000c101908 */
[----:B------:R-:W-:Y:S05]  /*04e0*/  EXIT ;  /* 0x000000000000794d */ /* 0x000fea0003800000 */
.L_x_13:
        /* <DEDUP_REMOVED lines=9> */
.L_x_45:


//--------------------- .text._Z12sharedMemSumPfi --------------------------
	.section	.text._Z12sharedMemSumPfi,"ax",@progbits
	.align	128
        .global         _Z12sharedMemSumPfi
        .type           _Z12sharedMemSumPfi,@function
        .size           _Z12sharedMemSumPfi,(.L_x_46 - _Z12sharedMemSumPfi)
        .other          _Z12sharedMemSumPfi,@"STO_CUDA_ENTRY STV_DEFAULT"
_Z12sharedMemSumPfi:
.text._Z12sharedMemSumPfi:
[----:B------:R-:W0:Y:S01]  /*0000*/  LDC R1, c[0x0][0x37c] ;  /* 0x0000df00ff017b82 */ /* 0x000e220000000800 */
[----:B------:R-:W1:Y:S01]  /*0010*/  S2R R26, SR_CTAID.X ;  /* 0x00000000001a7919 */ /* 0x000e620000002500 */
[----:B------:R-:W2:Y:S06]  /*0020*/  LDCU UR6, c[0x0][0x2fc] ;  /* 0x00005f80ff0677ac */ /* 0x000eac0008000800 */
[----:B------:R-:W3:Y:S01]  /*0030*/  LDC R0, c[0x0][0x388] ;  /* 0x0000e200ff007b82 */ /* 0x000ee20000000800 */
[----:B0-----:R-:W-:Y:S01]  /*0040*/  VIADD R1, R1, 0xffffffe8 ;  /* 0xffffffe801017836 */ /* 0x001fe20000000000 */
[----:B------:R-:W0:Y:S01]  /*0050*/  S2R R18, SR_TID.X ;  /* 0x0000000000127919 */ /* 0x000e220000002100 */
[----:B------:R-:W1:Y:S01]  /*0060*/  LDCU UR4, c[0x0][0x360] ;  /* 0x00006c00ff0477ac */ /* 0x000e620008000800 */
[----:B------:R-:W4:Y:S04]  /*0070*/  LDCU.64 UR36, c[0x0][0x358] ;  /* 0x00006b00ff2477ac */ /* 0x000f280008000a00 */
[----:B------:R-:W5:Y:S01]  /*0080*/  LDC.64 R16, c[0x0][0x380] ;  /* 0x0000e000ff107b82 */ /* 0x000f620000000a00 */
[----:B---3--:R-:W-:-:S04]  /*0090*/  LEA.HI R0, R0, R0, RZ, 0x1 ;  /* 0x0000000000007211 */ /* 0x008fc800078f08ff */
[----:B------:R-:W-:Y:S01]  /*00a0*/  SHF.R.S32.HI R5, RZ, 0x1, R0 ;  /* 0x00000001ff057819 */ /* 0x000fe20000011400 */
[----:B-1----:R-:W-:-:S04]  /*00b0*/  IMAD R3, R26, UR4, RZ ;  /* 0x000000041a037c24 */ /* 0x002fc8000f8e02ff */
[----:B0-----:R-:W-:-:S04]  /*00c0*/  IMAD R24, R3, 0x2, R18 ;  /* 0x0000000203187824 */ /* 0x001fc800078e0212 */
[----:B-----5:R-:W-:-:S05]  /*00d0*/  IMAD.WIDE R16, R24, 0x4, R16 ;  /* 0x0000000418107825 */ /* 0x020fca00078e0210 */
[----:B----4-:R-:W3:Y:S01]  /*00e0*/  LDG.E R3, desc[UR36][R16.64] ;  /* 0x0000002410037981 */ /* 0x010ee2000c1e1900 */
[----:B------:R-:W-:-:S06]  /*00f0*/  IMAD.WIDE R4, R5, 0x4, R16 ;  /* 0x0000000405047825 */ /* 0x000fcc00078e0210 */
[----:B------:R-:W3:Y:S01]  /*0100*/  LDG.E R4, desc[UR36][R4.64] ;  /* 0x0000002404047981 */ /* 0x000ee2000c1e1900 */
[----:B------:R-:W0:Y:S01]  /*0110*/  S2UR UR5, SR_CgaCtaId ;  /* 0x00000000000579c3 */ /* 0x000e220000008800 */
[----:B------:R-:W-:Y:S01]  /*0120*/  UMOV UR4, 0x400 ;  /* 0x0000040000047882 */ /* 0x000fe20000000000 */
[----:B------:R-:W1:Y:S01]  /*0130*/  LDCU UR38, c[0x0][0x370] ;  /* 0x00006e00ff2677ac */ /* 0x000e620008000800 */
[----:B0-----:R-:W-:Y:S01]  /*0140*/  ULEA UR4, UR5, UR4, 0x18 ;  /* 0x0000000405047291 */ /* 0x001fe2000f8ec0ff */
[----:B------:R-:W0:Y:S05]  /*0150*/  LDCU UR5, c[0x0][0x2f8] ;  /* 0x00005f00ff0577ac */ /* 0x000e2a0008000800 */
[----:B------:R-:W-:Y:S01]  /*0160*/  LEA R28, R18, UR4, 0x2 ;  /* 0x00000004121c7c11 */ /* 0x000fe2000f8e10ff */
[----:B-1----:R-:W-:Y:S01]  /*0170*/  UISETP.NE.AND UP0, UPT, UR38, 0x1, UPT ;  /* 0x000000012600788c */ /* 0x002fe2000bf05270 */
[----:B0-----:R-:W-:-:S05]  /*0180*/  IADD3 R22, P0, PT, R1, UR5, RZ ;  /* 0x0000000501167c10 */ /* 0x001fca000ff1e0ff */
[----:B--2---:R-:W-:Y:S02]  /*0190*/  IMAD.X R2, RZ, RZ, UR6, P0 ;  /* 0x00000006ff027e24 */ /* 0x004fe400080e06ff */
[----:B---3--:R-:W-:-:S05]  /*01a0*/  FADD R3, R3, R4 ;  /* 0x0000000403037221 */ /* 0x008fca0000000000 */
[----:B------:R0:W-:Y:S01]  /*01b0*/  STS [R28], R3 ;  /* 0x000000031c007388 */ /* 0x0001e20000000800 */
[----:B------:R-:W-:Y:S05]  /*01c0*/  BRA.U UP0, `(.L_x_14) ;  /* 0x0000000100307547 */ /* 0x000fea000b800000 */
[----:B------:R-:W1:Y:S01]  /*01d0*/  F2F.F64.F32 R10, R3 ;  /* 0x00000003000a7310 */ /* 0x000e620000201800 */
[----:B------:R-:W-:Y:S01]  /*01e0*/  MOV R8, 0x38 ;  /* 0x0000003800087802 */ /* 0x000fe20000000f00 */
[----:B------:R2:W-:Y:S01]  /*01f0*/  STL [R1], R18 ;  /* 0x0000001201007387 */ /* 0x0005e20000100800 */
[----:B------:R-:W3:Y:S01]  /*0200*/  LDCU.64 UR4, c[0x4][0x20] ;  /* 0x01000400ff0477ac */ /* 0x000ee20008000a00 */
[----:B------:R-:W-:Y:S01]  /*0210*/  IMAD.MOV.U32 R6, RZ, RZ, R22 ;  /* 0x000000ffff067224 */ /* 0x000fe200078e0016 */
[----:B------:R-:W-:Y:S02]  /*0220*/  MOV R7, R2 ;  /* 0x0000000200077202 */ /* 0x000fe40000000f00 */
[----:B------:R-:W4:Y:S01]  /*0230*/  LDC.64 R8, c[0x4][R8] ;  /* 0x0100000008087b82 */ /* 0x000f220000000a00 */
[----:B-1----:R2:W-:Y:S01]  /*0240*/  STL.64 [R1+0x8], R10 ;  /* 0x0000080a01007387 */ /* 0x0025e20000100a00 */
[----:B---3--:R-:W-:Y:S01]  /*0250*/  MOV R4, UR4 ;  /* 0x0000000400047c02 */ /* 0x008fe20008000f00 */
[----:B------:R-:W-:-:S07]  /*0260*/  IMAD.U32 R5, RZ, RZ, UR5 ;  /* 0x00000005ff057e24 */ /* 0x000fce000f8e00ff */
[----:B------:R-:W-:-:S07]  /*0270*/  LEPC R20, `(.L_x_14) ;  /* 0x000000001014794e */ /* 0x000fce0000000000 */
[----:B0-2-4-:R-:W-:Y:S05]  /*0280*/  CALL.ABS.NOINC R8 ;  /* 0x0000000008007343 */ /* 0x015fea0003c00000 */
.L_x_14:
[----:B------:R-:W-:Y:S05]  /*0290*/  WARPSYNC.ALL ;  /* 0x0000000000007948 */ /* 0x000fea0003800000 */
[----:B------:R-:W1:Y:S02]  /*02a0*/  LDCU UR4, c[0x0][0x388] ;  /* 0x00007100ff0477ac */ /* 0x000e640008000800 */
[----:B-1----:R-:W-:Y:S01]  /*02b0*/  UISETP.GE.AND UP0, UPT, UR4, 0x4, UPT ;  /* 0x000000040400788c */ /* 0x002fe2000bf06270 */
[----:B------:R-:W-:Y:S08]  /*02c0*/  BAR.SYNC.DEFER_BLOCKING 0x0 ;  /* 0x0000000000007b1d */ /* 0x000ff00000010000 */
[----:B------:R-:W-:Y:S05]  /*02d0*/  BRA.U !UP0, `(.L_x_15) ;  /* 0x0000000108787547 */ /* 0x000fea000b800000 */
[----:B------:R-:W-:Y:S01]  /*02e0*/  USHF.R.U32.HI UR4, URZ, 0x2, UR4 ;  /* 0x00000002ff047899 */ /* 0x000fe20008011604 */
[----:B------:R-:W-:-:S05]  /*02f0*/  IMAD.MOV.U32 R19, RZ, RZ, RZ ;  /* 0x000000ffff137224 */ /* 0x000fca00078e00ff */
[----:B------:R-:W-:-:S07]  /*0300*/  IMAD.U32 R23, RZ, RZ, UR4 ;  /* 0x00000004ff177e24 */ /* 0x000fce000f8e00ff */
.L_x_17:
[----:B------:R-:W-:-:S13]  /*0310*/  ISETP.GE.U32.AND P0, PT, R18, R23, PT ;  /* 0x000000171200720c */ /* 0x000fda0003f06070 */
[----:B-1----:R-:W-:Y:S05]  /*0320*/  @P0 BRA `(.L_x_16) ;  /* 0x00000000004c0947 */ /* 0x002fea0003800000 */
[----:B------:R-:W-:Y:S01]  /*0330*/  LEA R0, R23, R28, 0x2 ;  /* 0x0000001c17007211 */ /* 0x000fe200078e10ff */
[----:B------:R-:W-:Y:S01]  /*0340*/  LDS R11, [R28] ;  /* 0x000000001c0b7984 */ /* 0x000fe20000000800 */
[----:B------:R-:W-:-:S04]  /*0350*/  UISETP.NE.AND UP0, UPT, UR38, 0x1, UPT ;  /* 0x000000012600788c */ /* 0x000fc8000bf05270 */
[----:B------:R-:W1:Y:S02]  /*0360*/  LDS R0, [R0] ;  /* 0x0000000000007984 */ /* 0x000e640000000800 */
[----:B-1----:R-:W-:-:S05]  /*0370*/  FADD R11, R0, R11 ;  /* 0x0000000b000b7221 */ /* 0x002fca0000000000 */
[----:B------:R1:W-:Y:S01]  /*0380*/  STS [R28], R11 ;  /* 0x0000000b1c007388 */ /* 0x0003e20000000800 */
[----:B------:R-:W-:Y:S05]  /*0390*/  BRA.U UP0, `(.L_x_16) ;  /* 0x0000000100307547 */ /* 0x000fea000b800000 */
[----:B-1----:R-:W1:Y:S01]  /*03a0*/  F2F.F64.F32 R10, R11 ;  /* 0x0000000b000a7310 */ /* 0x002e620000201800 */
[----:B------:R-:W-:Y:S01]  /*03b0*/  MOV R8, 0x38 ;  /* 0x0000003800087802 */ /* 0x000fe20000000f00 */
[----:B------:R2:W-:Y:S01]  /*03c0*/  STL.64 [R1], R18 ;  /* 0x0000001201007387 */ /* 0x0005e20000100a00 */
[----:B------:R-:W3:Y:S01]  /*03d0*/  LDCU.64 UR4, c[0x4][0x28] ;  /* 0x01000500ff0477ac */ /* 0x000ee20008000a00 */
[----:B------:R-:W-:Y:S01]  /*03e0*/  MOV R6, R22 ;  /* 0x0000001600067202 */ /* 0x000fe20000000f00 */
[----:B------:R-:W-:Y:S02]  /*03f0*/  IMAD.MOV.U32 R7, RZ, RZ, R2 ;  /* 0x000000ffff077224 */ /* 0x000fe400078e0002 */
[----:B------:R-:W4:Y:S01]  /*0400*/  LDC.64 R8, c[0x4][R8] ;  /* 0x0100000008087b82 */ /* 0x000f220000000a00 */
[----:B-1----:R2:W-:Y:S01]  /*0410*/  STL.64 [R1+0x8], R10 ;  /* 0x0000080a01007387 */ /* 0x0025e20000100a00 */
[----:B---3--:R-:W-:Y:S02]  /*0420*/  IMAD.U32 R4, RZ, RZ, UR4 ;  /* 0x00000004ff047e24 */ /* 0x008fe4000f8e00ff */
[----:B------:R-:W-:-:S07]  /*0430*/  IMAD.U32 R5, RZ, RZ, UR5 ;  /* 0x00000005ff057e24 */ /* 0x000fce000f8e00ff */
[----:B------:R-:W-:-:S07]  /*0440*/  LEPC R20, `(.L_x_16) ;  /* 0x000000001014794e */ /* 0x000fce0000000000 */
[----:B0-2-4-:R-:W-:Y:S05]  /*0450*/  CALL.ABS.NOINC R8 ;  /* 0x0000000008007343 */ /* 0x015fea0003c00000 */
.L_x_16:
[----:B------:R-:W-:Y:S05]  /*0460*/  WARPSYNC.ALL ;  /* 0x0000000000007948 */ /* 0x000fea0003800000 */
[----:B------:R-:W-:Y:S01]  /*0470*/  BAR.SYNC.DEFER_BLOCKING 0x0 ;  /* 0x0000000000007b1d */ /* 0x000fe20000010000 */
[----:B------:R-:W-:Y:S01]  /*0480*/  ISETP.GT.U32.AND P0, PT, R23, 0x1, PT ;  /* 0x000000011700780c */ /* 0x000fe20003f04070 */
[----:B------:R-:W-:Y:S01]  /*0490*/  VIADD R19, R19, 0x1 ;  /* 0x0000000113137836 */ /* 0x000fe20000000000 */
[----:B------:R-:W-:-:S11]  /*04a0*/  SHF.R.U32.HI R23, RZ, 0x1, R23 ;  /* 0x00000001ff177819 */ /* 0x000fd60000011617 */
[----:B------:R-:W-:Y:S05]  /*04b0*/  @P0 BRA `(.L_x_17) ;  /* 0xfffffffc00940947 */ /* 0x000fea000383ffff */
.L_x_15:
[----:B------:R-:W-:-:S13]  /*04c0*/  ISETP.NE.AND P0, PT, R18, RZ, PT ;  /* 0x000000ff1200720c */ /* 0x000fda0003f05270 */
[----:B------:R-:W-:Y:S05]  /*04d0*/  @P0 EXIT ;  /* 0x000000000000094d */ /* 0x000fea0003800000 */
[----:B------:R-:W-:-:S09]  /*04e0*/  UISETP.NE.AND UP0, UPT, UR38, 0x1, UPT ;  /* 0x000000012600788c */ /* 0x000fd2000bf05270 */
[----:B------:R-:W-:Y:S05]  /*04f0*/  BRA.U UP0, `(.L_x_18) ;  /* 0x0000000100447547 */ /* 0x000fea000b800000 */
[----:B------:R-:W2:Y:S01]  /*0500*/  S2UR UR5, SR_CgaCtaId ;  /* 0x00000000000579c3 */ /* 0x000ea20000008800 */
[----:B------:R-:W-:Y:S01]  /*0510*/  UMOV UR4, 0x400 ;  /* 0x0000040000047882 */ /* 0x000fe20000000000 */
[----:B0-----:R-:W-:Y:S01]  /*0520*/  MOV R3, 0x38 ;  /* 0x0000003800037802 */ /* 0x001fe20000000f00 */
[----:B------:R-:W-:Y:S01]  /*0530*/  STL [R1], R26 ;  /* 0x0000001a01007387 */ /* 0x000fe20000100800 */
[----:B------:R-:W-:Y:S01]  /*0540*/  IMAD.MOV.U32 R6, RZ, RZ, R22 ;  /* 0x000000ffff067224 */ /* 0x000fe200078e0016 */
[----:B------:R-:W-:Y:S02]  /*0550*/  MOV R7, R2 ;  /* 0x0000000200077202 */ /* 0x000fe40000000f00 */
[----:B------:R-:W-:Y:S01]  /*0560*/  STL [R1+0x10], R24 ;  /* 0x0000101801007387 */ /* 0x000fe20000100800 */
[----:B-1----:R0:W1:Y:S01]  /*0570*/  LDC.64 R10, c[0x4][R3] ;  /* 0x01000000030a7b82 */ /* 0x0020620000000a00 */
[----:B--2---:R-:W-:-:S09]  /*0580*/  ULEA UR4, UR5, UR4, 0x18 ;  /* 0x0000000405047291 */ /* 0x004fd2000f8ec0ff */
[----:B------:R-:W2:Y:S02]  /*0590*/  LDS R0, [UR4] ;  /* 0x00000004ff007984 */ /* 0x000ea40008000800 */
[----:B------:R-:W3:Y:S02]  /*05a0*/  LDCU.64 UR4, c[0x4][0x30] ;  /* 0x01000600ff0477ac */ /* 0x000ee40008000a00 */
[----:B---3--:R-:W-:Y:S01]  /*05b0*/  MOV R4, UR4 ;  /* 0x0000000400047c02 */ /* 0x008fe20008000f00 */
[----:B------:R-:W-:Y:S01]  /*05c0*/  IMAD.U32 R5, RZ, RZ, UR5 ;  /* 0x00000005ff057e24 */ /* 0x000fe2000f8e00ff */
[----:B--2---:R-:W2:Y:S02]  /*05d0*/  F2F.F64.F32 R8, R0 ;  /* 0x0000000000087310 */ /* 0x004ea40000201800 */
[----:B-12---:R0:W-:Y:S04]  /*05e0*/  STL.64 [R1+0x8], R8 ;  /* 0x0000080801007387 */ /* 0x0061e80000100a00 */
[----:B------:R-:W-:-:S07]  /*05f0*/  LEPC R20, `(.L_x_18) ;  /* 0x000000001014794e */ /* 0x000fce0000000000 */
[----:B0-----:R-:W-:Y:S05]  /*0600*/  CALL.ABS.NOINC R10 ;  /* 0x000000000a007343 */ /* 0x001fea0003c00000 */
.L_x_18:
[----:B------:R-:W2:Y:S01]  /*0610*/  S2UR UR5, SR_CgaCtaId ;  /* 0x00000000000579c3 */ /* 0x000ea20000008800 */
[----:B------:R-:W-:Y:S02]  /*0620*/  UMOV UR4, 0x400 ;  /* 0x0000040000047882 */ /* 0x000fe40000000000 */
[----:B--2---:R-:W-:-:S09]  /*0630*/  ULEA UR4, UR5, UR4, 0x18 ;  /* 0x0000000405047291 */ /* 0x004fd2000f8ec0ff */
[----:B0-----:R-:W0:Y:S04]  /*0640*/  LDS R3, [UR4] ;  /* 0x00000004ff037984 */ /* 0x001e280008000800 */
[----:B0-----:R-:W-:Y:S01]  /*0650*/  STG.E desc[UR36][R16.64], R3 ;  /* 0x0000000310007986 */ /* 0x001fe2000c101924 */
[----:B------:R-:W-:Y:S05]  /*0660*/  EXIT ;  /* 0x000000000000794d */ /* 0x000fea0003800000 */
.L_x_19:
        /* <DEDUP_REMOVED lines=9> */
.L_x_46:


//--------------------- .text._Z14naiveSharedMemPfS_S_i --------------------------
	.section	.text._Z14naiveSharedMemPfS_S_i,"ax",@progbits
	.align	128
        .global         _Z14naiveSharedMemPfS_S_i
        .type           _Z14naiveSharedMemPfS_S_i,@function
        .size           _Z14naiveSharedMemPfS_S_i,(.L_x_47 - _Z14naiveSharedMemPfS_S_i)
        .other          _Z14naiveSharedMemPfS_S_i,@"STO_CUDA_ENTRY STV_DEFAULT"
_Z14naiveSharedMemPfS_S_i:
.text._Z14naiveSharedMemPfS_S_i:
        /* <DEDUP_REMOVED lines=15> */
[----:B---3--:R0:W2:Y:S02]  /*00f0*/  LDG.E R4, desc[UR6][R4.64] ;  /* 0x0000000604047981 */ /* 0x0080a4000c1e1900 */
[----:B------:R-:W-:Y:S02]  /*0100*/  IMAD.WIDE R10, R13, 0x4, R6 ;  /* 0x000000040d0a7825 */ /* 0x000fe400078e0206 */
[----:B------:R-:W3:Y:S04]  /*0110*/  LDG.E R6, desc[UR6][R6.64] ;  /* 0x0000000606067981 */ /* 0x000ee8000c1e1900 */
[----:B------:R-:W4:Y:S04]  /*0120*/  LDG.E R8, desc[UR6][R8.64] ;  /* 0x0000000608087981 */ /* 0x000f28000c1e1900 */
[----:B------:R-:W5:Y:S01]  /*0130*/  LDG.E R10, desc[UR6][R10.64] ;  /* 0x000000060a0a7981 */ /* 0x000f62000c1e1900 */
[----:B------:R-:W1:Y:S01]  /*0140*/  S2UR UR5, SR_CgaCtaId ;  /* 0x00000000000579c3 */ /* 0x000e620000008800 */
[----:B------:R-:W-:Y:S01]  /*0150*/  UMOV UR4, 0x400 ;  /* 0x0000040000047882 */ /* 0x000fe20000000000 */
[----:B------:R-:W-:Y:S01]  /*0160*/  IMAD.IADD R12, R2, 0x1, R3 ;  /* 0x00000001020c7824 */ /* 0x000fe200078e0203 */
[----:B-1----:R-:W-:-:S06]  /*0170*/  ULEA UR4, UR5, UR4, 0x18 ;  /* 0x0000000405047291 */ /* 0x002fcc000f8ec0ff */
[----:B------:R-:W-:-:S04]  /*0180*/  LEA R12, R12, UR4, 0x2 ;  /* 0x000000040c0c7c11 */ /* 0x000fc8000f8e10ff */
[----:B------:R-:W-:Y:S01]  /*0190*/  LEA R14, R13, R12, 0x2 ;  /* 0x0000000c0d0e7211 */ /* 0x000fe200078e10ff */
[----:B------:R-:W-:-:S03]  /*01a0*/  IMAD R13, R3, 0x4, R12 ;  /* 0x00000004030d7824 */ /* 0x000fc600078e020c */
[C---:B0-----:R-:W-:Y:S02]  /*01b0*/  LEA R5, R3.reuse, R14, 0x2 ;  /* 0x0000000e03057211 */ /* 0x041fe400078e10ff */
[----:B------:R-:W-:Y:S02]  /*01c0*/  ISETP.GE.AND P1, PT, R3, 0x4, PT ;  /* 0x000000040300780c */ /* 0x000fe40003f26270 */
[C---:B------:R-:W-:Y:S01]  /*01d0*/  ISETP.NE.AND P0, PT, R2.reuse, RZ, PT ;  /* 0x000000ff0200720c */ /* 0x040fe20003f05270 */
[----:B--2---:R0:W-:Y:S04]  /*01e0*/  STS [R12], R4 ;  /* 0x000000040c007388 */ /* 0x0041e80000000800 */
[----:B---3--:R-:W-:Y:S04]  /*01f0*/  STS [R13], R6 ;  /* 0x000000060d007388 */ /* 0x008fe80000000800 */
[----:B----4-:R-:W-:Y:S04]  /*0200*/  STS [R14], R8 ;  /* 0x000000080e007388 */ /* 0x010fe80000000800 */
[----:B-----5:R-:W-:Y:S04]  /*0210*/  STS [R5], R10 ;  /* 0x0000000a05007388 */ /* 0x020fe80000000800 */
[----:B------:R-:W1:Y:S04]  /*0220*/  LDS R9, [R14] ;  /* 0x000000000e097984 */ /* 0x000e680000000800 */
[----:B------:R-:W-:Y:S04]  /*0230*/  LDS R7, [R12] ;  /* 0x000000000c077984 */ /* 0x000fe80000000800 */
[----:B------:R-:W2:Y:S01]  /*0240*/  LDS R16, [R13] ;  /* 0x000000000d107984 */ /* 0x000ea20000000800 */
[----:B0-----:R-:W-:Y:S01]  /*0250*/  LEA R4, R2, UR4, 0x2 ;  /* 0x0000000402047c11 */ /* 0x001fe2000f8e10ff */
[----:B-1----:R-:W-:-:S04]  /*0260*/  FMUL R18, R10, R9 ;  /* 0x000000090a127220 */ /* 0x002fc80000400000 */
[----:B--2---:R-:W-:-:S05]  /*0270*/  FFMA R7, R7, R16, R18 ;  /* 0x0000001007077223 */ /* 0x004fca0000000012 */
[----:B------:R0:W-:Y:S01]  /*0280*/  STS [R4], R7 ;  /* 0x0000000704007388 */ /* 0x0001e20000000800 */
[----:B------:R-:W-:Y:S06]  /*0290*/  BAR.SYNC.DEFER_BLOCKING 0x0 ;  /* 0x0000000000007b1d */ /* 0x000fec0000010000 */
[----:B------:R-:W-:Y:S05]  /*02a0*/  @!P1 BRA `(.L_x_20) ;  /* 0x00000000002c9947 */ /* 0x000fea0003800000 */
[----:B------:R-:W-:-:S07]  /*02b0*/  SHF.R.U32.HI R3, RZ, 0x2, R3 ;  /* 0x00000002ff037819 */ /* 0x000fce0000011603 */
.L_x_21:
[----:B------:R-:W-:-:S13]  /*02c0*/  ISETP.GE.U32.AND P1, PT, R2, R3, PT ;  /* 0x000000030200720c */ /* 0x000fda0003f26070 */
[----:B------:R-:W-:Y:S01]  /*02d0*/  @!P1 LEA R5, R3, R4, 0x2 ;  /* 0x0000000403059211 */ /* 0x000fe200078e10ff */
        /* <DEDUP_REMOVED lines=8> */
.L_x_20:
[----:B------:R-:W-:Y:S05]  /*0360*/  @P0 EXIT ;  /* 0x000000000000094d */ /* 0x000fea0003800000 */
[----:B------:R-:W1:Y:S01]  /*0370*/  S2UR UR5, SR_CgaCtaId ;  /* 0x00000000000579c3 */ /* 0x000e620000008800 */
[----:B------:R-:W-:-:S07]  /*0380*/  UMOV UR4, 0x400 ;  /* 0x0000040000047882 */ /* 0x000fce0000000000 */
[----:B------:R-:W2:Y:S01]  /*0390*/  LDC.64 R2, c[0x0][0x390] ;  /* 0x0000e400ff027b82 */ /* 0x000ea20000000a00 */
[----:B-1----:R-:W-:Y:S01]  /*03a0*/  ULEA UR4, UR5, UR4, 0x18 ;  /* 0x0000000405047291 */ /* 0x002fe2000f8ec0ff */
[----:B--2---:R-:W-:-:S08]  /*03b0*/  IMAD.WIDE R2, R0, 0x4, R2 ;  /* 0x0000000400027825 */ /* 0x004fd000078e0202 */
[----:B------:R-:W1:Y:S04]  /*03c0*/  LDS R5, [UR4] ;  /* 0x00000004ff057984 */ /* 0x000e680008000800 */
[----:B-1----:R-:W-:Y:S01]  /*03d0*/  STG.E desc[UR6][R2.64], R5 ;  /* 0x0000000502007986 */ /* 0x002fe2000c101906 */
[----:B------:R-:W-:Y:S05]  /*03e0*/  EXIT ;  /* 0x000000000000794d */ /* 0x000fea0003800000 */
.L_x_22:
        /* <DEDUP_REMOVED lines=9> */
.L_x_47:


//--------------------- .text._Z12globalMemSumPfi --------------------------
	.section	.text._Z12globalMemSumPfi,"ax",@progbits
	.align	128
        .global         _Z12globalMemSumPfi
        .type           _Z12globalMemSumPfi,@function
        .size           _Z12globalMemSumPfi,(.L_x_48 - _Z12globalMemSumPfi)
        .other          _Z12globalMemSumPfi,@"STO_CUDA_ENTRY STV_DEFAULT"
_Z12globalMemSumPfi:
.text._Z12globalMemSumPfi:
[----:B------:R-:W-:Y:S08]  /*0000*/  LDC R1, c[0x0][0x37c] ;  /* 0x0000df00ff017b82 */ /* 0x000ff00000000800 */
[----:B------:R-:W0:Y:S02]  /*0010*/  LDC R0, c[0x0][0x388] ;  /* 0x0000e200ff007b82 */ /* 0x000e240000000800 */
[----:B0-----:R-:W-:-:S13]  /*0020*/  ISETP.GE.AND P0, PT, R0, 0x2, PT ;  /* 0x000000020000780c */ /* 0x001fda0003f06270 */
[----:B------:R-:W-:Y:S05]  /*0030*/  @!P0 EXIT ;  /* 0x000000000000894d */ /* 0x000fea0003800000 */
[----:B------:R-:W0:Y:S01]  /*0040*/  S2R R9, SR_TID.X ;  /* 0x0000000000097919 */ /* 0x000e220000002100 */
[----:B------:R-:W1:Y:S01]  /*0050*/  S2UR UR4, SR_CTAID.X ;  /* 0x00000000000479c3 */ /* 0x000e620000002500 */
[----:B------:R-:W2:Y:S01]  /*0060*/  LDCU UR5, c[0x0][0x388] ;  /* 0x00007100ff0577ac */ /* 0x000ea20008000800 */
[----:B------:R-:W3:Y:S06]  /*0070*/  LDCU.64 UR6, c[0x0][0x358] ;  /* 0x00006b00ff0677ac */ /* 0x000eec0008000a00 */
[----:B------:R-:W1:Y:S08]  /*0080*/  LDC R0, c[0x0][0x360] ;  /* 0x0000d800ff007b82 */ /* 0x000e700000000800 */
[----:B------:R-:W4:Y:S01]  /*0090*/  LDC.64 R2, c[0x0][0x380] ;  /* 0x0000e000ff027b82 */ /* 0x000f220000000a00 */
[----:B-1----:R-:W-:-:S04]  /*00a0*/  IMAD R0, R0, UR4, RZ ;  /* 0x0000000400007c24 */ /* 0x002fc8000f8e02ff */
[----:B0-----:R-:W-:Y:S02]  /*00b0*/  IMAD R5, R0, 0x2, R9 ;  /* 0x0000000200057824 */ /* 0x001fe400078e0209 */
[----:B--2---:R-:W-:Y:S02]  /*00c0*/  IMAD.U32 R0, RZ, RZ, UR5 ;  /* 0x00000005ff007e24 */ /* 0x004fe4000f8e00ff */
[----:B---34-:R-:W-:-:S07]  /*00d0*/  IMAD.WIDE R2, R5, 0x4, R2 ;  /* 0x0000000405027825 */ /* 0x018fce00078e0202 */
.L_x_25:
[----:B------:R-:W-:Y:S01]  /*00e0*/  SHF.R.U32.HI R6, RZ, 0x1, R0 ;  /* 0x00000001ff067819 */ /* 0x000fe20000011600 */
[----:B------:R-:W-:Y:S03]  /*00f0*/  BSSY.RECONVERGENT B0, `(.L_x_23) ;  /* 0x0000009000007945 */ /* 0x000fe60003800200 */
[----:B------:R-:W-:-:S13]  /*0100*/  ISETP.GE.U32.AND P0, PT, R9, R6, PT ;  /* 0x000000060900720c */ /* 0x000fda0003f06070 */
[----:B0-----:R-:W-:Y:S05]  /*0110*/  @P0 BRA `(.L_x_24) ;  /* 0x0000000000180947 */ /* 0x001fea0003800000 */
[----:B------:R-:W-:Y:S01]  /*0120*/  LEA R4, P0, R6, R2, 0x2 ;  /* 0x0000000206047211 */ /* 0x000fe200078010ff */
[----:B------:R-:W2:Y:S03]  /*0130*/  LDG.E R7, desc[UR6][R2.64] ;  /* 0x0000000602077981 */ /* 0x000ea6000c1e1900 */
[----:B------:R-:W-:-:S05]  /*0140*/  IADD3.X R5, PT, PT, RZ, R3, RZ, P0, !PT ;  /* 0x00000003ff057210 */ /* 0x000fca00007fe4ff */
[----:B------:R-:W2:Y:S02]  /*0150*/  LDG.E R4, desc[UR6][R4.64] ;  /* 0x0000000604047981 */ /* 0x000ea4000c1e1900 */
[----:B--2---:R-:W-:-:S05]  /*0160*/  FADD R7, R4, R7 ;  /* 0x0000000704077221 */ /* 0x004fca0000000000 */
[----:B------:R0:W-:Y:S02]  /*0170*/  STG.E desc[UR6][R2.64], R7 ;  /* 0x0000000702007986 */ /* 0x0001e4000c101906 */
.L_x_24:
[----:B------:R-:W-:Y:S05]  /*0180*/  BSYNC.RECONVERGENT B0 ;  /* 0x0000000000007941 */ /* 0x000fea0003800200 */
.L_x_23:
[----:B------:R-:W-:Y:S01]  /*0190*/  BAR.SYNC.DEFER_BLOCKING 0x0 ;  /* 0x0000000000007b1d */ /* 0x000fe20000010000 */
[----:B------:R-:W-:Y:S01]  /*01a0*/  ISETP.GT.U32.AND P0, PT, R0, 0x3, PT ;  /* 0x000000030000780c */ /* 0x000fe20003f04070 */
[----:B------:R-:W-:-:S12]  /*01b0*/  IMAD.MOV.U32 R0, RZ, RZ, R6 ;  /* 0x000000ffff007224 */ /* 0x000fd800078e0006 */
[----:B------:R-:W-:Y:S05]  /*01c0*/  @P0 BRA `(.L_x_25) ;  /* 0xfffffffc00c40947 */ /* 0x000fea000383ffff */
[----:B------:R-:W-:Y:S05]  /*01d0*/  EXIT ;  /* 0x000000000000794d */ /* 0x000fea0003800000 */
.L_x_26:
        /* <DEDUP_REMOVED lines=10> */
.L_x_48:


//--------------------- .text._Z14naiveGlobalMemPfS_S_i --------------------------
	.section	.text._Z14naiveGlobalMemPfS_S_i,"ax",@progbits
	.align	128
        .global         _Z14naiveGlobalMemPfS_S_i
        .type           _Z14naiveGlobalMemPfS_S_i,@function
        .size           _Z14naiveGlobalMemPfS_S_i,(.L_x_49 - _Z14naiveGlobalMemPfS_S_i)
        .other          _Z14naiveGlobalMemPfS_S_i,@"STO_CUDA_ENTRY STV_DEFAULT"
_Z14naiveGlobalMemPfS_S_i:
.text._Z14naiveGlobalMemPfS_S_i:
[----:B------:R-:W-:Y:S01]  /*0000*/  LDC R1, c[0x0][0x37c] ;  /* 0x0000df00ff017b82 */ /* 0x000fe20000000800 */
[----:B------:R-:W0:Y:S07]  /*0010*/  S2R R0, SR_TID.X ;  /* 0x0000000000007919 */ /* 0x000e2e0000002100 */
[----:B------:R-:W1:Y:S08]  /*0020*/  S2UR UR4, SR_CTAID.X ;  /* 0x00000000000479c3 */ /* 0x000e700000002500 */
[----:B------:R-:W1:Y:S08]  /*0030*/  LDC R7, c[0x0][0x360] ;  /* 0x0000d800ff077b82 */ /* 0x000e700000000800 */
[----:B------:R-:W2:Y:S08]  /*0040*/  LDC R12, c[0x0][0x398] ;  /* 0x0000e600ff0c7b82 */ /* 0x000eb00000000800 */
[----:B------:R-:W3:Y:S08]  /*0050*/  LDC.64 R2, c[0x0][0x380] ;  /* 0x0000e000ff027b82 */ /* 0x000ef00000000a00 */
[----:B------:R-:W4:Y:S01]  /*0060*/  LDC.64 R4, c[0x0][0x388] ;  /* 0x0000e200ff047b82 */ /* 0x000f220000000a00 */
[----:B-1----:R-:W-:Y:S01]  /*0070*/  IMAD R7, R7, UR4, RZ ;  /* 0x0000000407077c24 */ /* 0x002fe2000f8e02ff */
[----:B------:R-:W1:Y:S04]  /*0080*/  LDCU.64 UR4, c[0x0][0x358] ;  /* 0x00006b00ff0477ac */ /* 0x000e680008000a00 */
[----:B0-----:R-:W-:-:S02]  /*0090*/  LEA R13, R7, R0, 0x1 ;  /* 0x00000000070d7211 */ /* 0x001fc400078e08ff */
[----:B--2---:R-:W-:Y:S01]  /*00a0*/  LEA.HI R6, R12, R12, RZ, 0x1 ;  /* 0x0000000c0c067211 */ /* 0x004fe200078f08ff */
[----:B------:R-:W0:Y:S03]  /*00b0*/  LDC.64 R10, c[0x0][0x390] ;  /* 0x0000e400ff0a7b82 */ /* 0x000e260000000a00 */
[----:B------:R-:W-:Y:S01]  /*00c0*/  SHF.R.S32.HI R9, RZ, 0x1, R6 ;  /* 0x00000001ff097819 */ /* 0x000fe20000011406 */
[----:B---3--:R-:W-:-:S04]  /*00d0*/  IMAD.WIDE R2, R13, 0x4, R2 ;  /* 0x000000040d027825 */ /* 0x008fc800078e0202 */
[----:B------:R-:W-:Y:S02]  /*00e0*/  IMAD.WIDE R6, R9, 0x4, R2 ;  /* 0x0000000409067825 */ /* 0x000fe400078e0202 */
[----:B-1----:R-:W2:Y:S02]  /*00f0*/  LDG.E R2, desc[UR4][R2.64] ;  /* 0x0000000402027981 */ /* 0x002ea4000c1e1900 */
[----:B----4-:R-:W-:Y:S02]  /*0100*/  IMAD.WIDE R4, R13, 0x4, R4 ;  /* 0x000000040d047825 */ /* 0x010fe400078e0204 */
[----:B------:R-:W3:Y:S02]  /*0110*/  LDG.E R6, desc[UR4][R6.64] ;  /* 0x0000000406067981 */ /* 0x000ee4000c1e1900 */
[----:B------:R-:W-:Y:S02]  /*0120*/  IMAD.WIDE R8, R9, 0x4, R4 ;  /* 0x0000000409087825 */ /* 0x000fe400078e0204 */
[----:B------:R-:W2:Y:S04]  /*0130*/  LDG.E R5, desc[UR4][R4.64] ;  /* 0x0000000404057981 */ /* 0x000ea8000c1e1900 */
[----:B------:R-:W3:Y:S01]  /*0140*/  LDG.E R9, desc[UR4][R8.64] ;  /* 0x0000000408097981 */ /* 0x000ee2000c1e1900 */
[----:B0-----:R-:W-:Y:S01]  /*0150*/  IMAD.WIDE R10, R13, 0x4, R10 ;  /* 0x000000040d0a7825 */ /* 0x001fe200078e020a */
[----:B------:R-:W-:-:S03]  /*0160*/  ISETP.GE.AND P0, PT, R12, 0x4, PT ;  /* 0x000000040c00780c */ /* 0x000fc60003f06270 */
[----:B---3--:R-:W-:-:S04]  /*0170*/  FMUL R15, R6, R9 ;  /* 0x00000009060f7220 */ /* 0x008fc80000400000 */
[----:B--2---:R-:W-:-:S05]  /*0180*/  FFMA R15, R2, R5, R15 ;  /* 0x00000005020f7223 */ /* 0x004fca000000000f */
[----:B------:R0:W-:Y:S01]  /*0190*/  STG.E desc[UR4][R10.64], R15 ;  /* 0x0000000f0a007986 */ /* 0x0001e2000c101904 */
[----:B------:R-:W-:Y:S06]  /*01a0*/  BAR.SYNC.DEFER_BLOCKING 0x0 ;  /* 0x0000000000007b1d */ /* 0x000fec0000010000 */
[----:B------:R-:W-:Y:S05]  /*01b0*/  @!P0 EXIT ;  /* 0x000000000000894d */ /* 0x000fea0003800000 */
[----:B------:R-:W-:-:S07]  /*01c0*/  SHF.R.U32.HI R5, RZ, 0x2, R12 ;  /* 0x00000002ff057819 */ /* 0x000fce000001160c */
.L_x_29:
[----:B------:R-:W-:Y:S01]  /*01d0*/  ISETP.GE.U32.AND P0, PT, R0, R5, PT ;  /* 0x000000050000720c */ /* 0x000fe20003f06070 */
[----:B------:R-:W-:-:S12]  /*01e0*/  BSSY.RECONVERGENT B0, `(.L_x_27) ;  /* 0x0000008000007945 */ /* 0x000fd80003800200 */
[----:B-1----:R-:W-:Y:S05]  /*01f0*/  @P0 BRA `(.L_x_28) ;  /* 0x0000000000180947 */ /* 0x002fea0003800000 */
[----:B------:R-:W-:Y:S01]  /*0200*/  LEA R2, P0, R5, R10, 0x2 ;  /* 0x0000000a05027211 */ /* 0x000fe200078010ff */
[----:B------:R-:W2:Y:S03]  /*0210*/  LDG.E R7, desc[UR4][R10.64] ;  /* 0x000000040a077981 */ /* 0x000ea6000c1e1900 */
[----:B------:R-:W-:-:S05]  /*0220*/  IADD3.X R3, PT, PT, RZ, R11, RZ, P0, !PT ;  /* 0x0000000bff037210 */ /* 0x000fca00007fe4ff */
[----:B------:R-:W2:Y:S02]  /*0230*/  LDG.E R2, desc[UR4][R2.64] ;  /* 0x0000000402027981 */ /* 0x000ea4000c1e1900 */
[----:B--2---:R-:W-:-:S05]  /*0240*/  FADD R7, R2, R7 ;  /* 0x0000000702077221 */ /* 0x004fca0000000000 */
[----:B------:R1:W-:Y:S02]  /*0250*/  STG.E desc[UR4][R10.64], R7 ;  /* 0x000000070a007986 */ /* 0x0003e4000c101904 */
.L_x_28:
[----:B------:R-:W-:Y:S05]  /*0260*/  BSYNC.RECONVERGENT B0 ;  /* 0x0000000000007941 */ /* 0x000fea0003800200 */
.L_x_27:
[----:B------:R-:W-:Y:S01]  /*0270*/  BAR.SYNC.DEFER_BLOCKING 0x0 ;  /* 0x0000000000007b1d */ /* 0x000fe20000010000 */
[----:B------:R-:W-:Y:S02]  /*0280*/  ISETP.GT.U32.AND P0, PT, R5, 0x1, PT ;  /* 0x000000010500780c */ /* 0x000fe40003f04070 */
[----:B------:R-:W-:-:S11]  /*0290*/  SHF.R.U32.HI R5, RZ, 0x1, R5 ;  /* 0x00000001ff057819 */ /* 0x000fd60000011605 */
[----:B------:R-:W-:Y:S05]  /*02a0*/  @P0 BRA `(.L_x_29) ;  /* 0xfffffffc00c80947 */ /* 0x000fea000383ffff */
[----:B------:R-:W-:Y:S05]  /*02b0*/  EXIT ;  /* 0x000000000000794d */ /* 0x000fea0003800000 */
.L_x_30:
        /* <DEDUP_REMOVED lines=12> */
.L_x_49:


//--------------------- .text._Z5alignPfS_i       --------------------------
	.section	.text._Z5alignPfS_i,"ax",@progbits
	.align	128
        .global         _Z5alignPfS_i
        .type           _Z5alignPfS_i,@function
        .size           _Z5alignPfS_i,(.L_x_50 - _Z5alignPfS_i)
        .other          _Z5alignPfS_i,@"STO_CUDA_ENTRY STV_DEFAULT"
_Z5alignPfS_i:
.text._Z5alignPfS_i:
[----:B------:R-:W-:Y:S01]  /*0000*/  LDC R1, c[0x0][0x37c] ;  /* 0x0000df00ff017b82 */ /* 0x000fe20000000800 */
[----:B------:R-:W0:Y:S07]  /*0010*/  S2R R7, SR_TID.X ;  /* 0x0000000000077919 */ /* 0x000e2e0000002100 */
[----:B------:R-:W0:Y:S01]  /*0020*/  S2UR UR6, SR_CTAID.X ;  /* 0x00000000000679c3 */ /* 0x000e220000002500 */
[----:B------:R-:W1:Y:S01]  /*0030*/  LDCU UR7, c[0x0][0x390] ;  /* 0x00007200ff0777ac */ /* 0x000e620008000800 */
[----:B------:R-:W2:Y:S06]  /*0040*/  LDCU.64 UR4, c[0x0][0x358] ;  /* 0x00006b00ff0477ac */ /* 0x000eac0008000a00 */
[----:B------:R-:W0:Y:S08]  /*0050*/  LDC R0, c[0x0][0x360] ;  /* 0x0000d800ff007b82 */ /* 0x000e300000000800 */
[----:B------:R-:W3:Y:S01]  /*0060*/  LDC.64 R2, c[0x0][0x380] ;  /* 0x0000e000ff027b82 */ /* 0x000ee20000000a00 */
[----:B0-----:R-:W-:-:S04]  /*0070*/  IMAD R7, R0, UR6, R7 ;  /* 0x0000000600077c24 */ /* 0x001fc8000f8e0207 */
[----:B-1----:R-:W-:-:S04]  /*0080*/  IMAD R5, R7, UR7, RZ ;  /* 0x0000000707057c24 */ /* 0x002fc8000f8e02ff */
[----:B---3--:R-:W-:Y:S02]  /*0090*/  IMAD.WIDE R2, R5, 0x4, R2 ;  /* 0x0000000405027825 */ /* 0x008fe400078e0202 */
[----:B------:R-:W0:Y:S04]  /*00a0*/  LDC.64 R4, c[0x0][0x388] ;  /* 0x0000e200ff047b82 */ /* 0x000e280000000a00 */
[----:B--2---:R-:W2:Y:S01]  /*00b0*/  LDG.E R3, desc[UR4][R2.64] ;  /* 0x0000000402037981 */ /* 0x004ea2000c1e1900 */
[----:B0-----:R-:W-:-:S05]  /*00c0*/  IMAD.WIDE R4, R7, 0x4, R4 ;  /* 0x0000000407047825 */ /* 0x001fca00078e0204 */
[----:B--2---:R-:W-:Y:S01]  /*00d0*/  STG.E desc[UR4][R4.64], R3 ;  /* 0x0000000304007986 */ /* 0x004fe2000c101904 */
[----:B------:R-:W-:Y:S05]  /*00e0*/  EXIT ;  /* 0x000000000000794d */ /* 0x000fea0003800000 */
.L_x_31:
        /* <DEDUP_REMOVED lines=9> */
.L_x_50:


//--------------------- .text._Z10gaussCheckPf    --------------------------
	.section	.text._Z10gaussCheckPf,"ax",@progbits
	.align	128
        .global         _Z10gaussCheckPf
        .type           _Z10gaussCheckPf,@function
        .size           _Z10gaussCheckPf,(.L_x_43 - _Z10gaussCheckPf)
        .other          _Z10gaussCheckPf,@"STO_CUDA_ENTRY STV_DEFAULT"
_Z10gaussCheckPf:
.text._Z10gaussCheckPf:
[----:B------:R-:W0:Y:S01]  /*0000*/  LDC R1, c[0x0][0x37c] ;  /* 0x0000df00ff017b82 */ /* 0x000e220000000800 */
[----:B------:R-:W1:Y:S01]  /*0010*/  S2R R3, SR_TID.X ;  /* 0x0000000000037919 */ /* 0x000e620000002100 */
[----:B------:R-:W2:Y:S06]  /*0020*/  LDCU UR5, c[0x0][0x2fc] ;  /* 0x00005f80ff0577ac */ /* 0x000eac0008000800 */
[----:B------:R-:W1:Y:S01]  /*0030*/  S2UR UR4, SR_CTAID.X ;  /* 0x00000000000479c3 */ /* 0x000e620000002500 */
[----:B0-----:R-:W-:Y:S01]  /*0040*/  VIADD R1, R1, 0xffffffe8 ;  /* 0xffffffe801017836 */ /* 0x001fe20000000000 */
[----:B------:R-:W-:Y:S01]  /*0050*/  BSSY.RECONVERGENT B0, `(.L_x_32) ;  /* 0x0000012000007945 */ /* 0x000fe20003800200 */
[----:B------:R-:W-:-:S05]  /*0060*/  MOV R28, 0x170 ;  /* 0x00000170001c7802 */ /* 0x000fca0000000f00 */
[----:B------:R-:W1:Y:S02]  /*0070*/  LDC R0, c[0x0][0x360] ;  /* 0x0000d800ff007b82 */ /* 0x000e640000000800 */
[----:B-1----:R-:W-:Y:S01]  /*0080*/  IMAD R2, R0, UR4, R3 ;  /* 0x0000000400027c24 */ /* 0x002fe2000f8e0203 */
[----:B------:R-:W0:Y:S03]  /*0090*/  LDCU UR4, c[0x0][0x2f8] ;  /* 0x00005f00ff0477ac */ /* 0x000e260008000800 */
[C---:B------:R-:W-:Y:S01]  /*00a0*/  IMAD.SHL.U32 R3, R2.reuse, 0x1000, RZ ;  /* 0x0000100002037824 */ /* 0x040fe200078e00ff */
[C---:B------:R-:W-:Y:S02]  /*00b0*/  ISETP.NE.AND P1, PT, R2.reuse, RZ, PT ;  /* 0x000000ff0200720c */ /* 0x040fe40003f25270 */
[----:B------:R-:W-:Y:S01]  /*00c0*/  ISETP.NE.AND P0, PT, R2, RZ, PT ;  /* 0x000000ff0200720c */ /* 0x000fe20003f05270 */
[----:B------:R-:W-:-:S02]  /*00d0*/  VIADD R6, R3, 0xfff ;  /* 0x00000fff03067836 */ /* 0x000fc40000000000 */
[----:B------:R-:W-:-:S04]  /*00e0*/  VIADD R8, R3, 0xffffffff ;  /* 0xffffffff03087836 */ /* 0x000fc80000000000 */
[----:B------:R-:W1:Y:S01]  /*00f0*/  I2F.F64 R6, R6 ;  /* 0x0000000600067312 */ /* 0x000e620000201c00 */
[----:B0-----:R-:W-:-:S05]  /*0100*/  IADD3 R16, P2, PT, R1, UR4, RZ ;  /* 0x0000000401107c10 */ /* 0x001fca000ff5e0ff */
[----:B--2---:R-:W-:Y:S01]  /*0110*/  IMAD.X R17, RZ, RZ, UR5, P2 ;  /* 0x00000005ff117e24 */ /* 0x004fe200090e06ff */
[----:B-1----:R-:W-:-:S10]  /*0120*/  DADD R4, -RZ, |R6| ;  /* 0x00000000ff047229 */ /* 0x002fd40000000506 */
[----:B------:R-:W-:Y:S01]  /*0130*/  MOV R12, R4 ;  /* 0x00000004000c7202 */ /* 0x000fe20000000f00 */
[----:B------:R-:W-:Y:S01]  /*0140*/  IMAD.MOV.U32 R3, RZ, RZ, R5 ;  /* 0x000000ffff037224 */ /* 0x000fe200078e0005 */
[----:B------:R-:W-:-:S07]  /*0150*/  SEL R4, R8, RZ, P1 ;  /* 0x000000ff08047207 */ /* 0x000fce0000800000 */
[----:B------:R-:W-:Y:S05]  /*0160*/  CALL.REL.NOINC `($_Z10gaussCheckPf$__internal_accurate_pow) ;  /* 0x0000000000cc7944 */ /* 0x000fea0003c00000 */
[----:B------:R-:W-:Y:S05]  /*0170*/  BSYNC.RECONVERGENT B0 ;  /* 0x0000000000007941 */ /* 0x000fea0003800200 */
.L_x_32:
[----:B------:R-:W0:Y:S01]  /*0180*/  I2F.F64 R4, R4 ;  /* 0x0000000400047312 */ /* 0x000e220000201c00 */
[----:B------:R-:W-:Y:S01]  /*0190*/  DADD R6, R6, R8 ;  /* 0x0000000006067229 */ /* 0x000fe20000000008 */
[----:B------:R-:W-:Y:S01]  /*01a0*/  BSSY.RECONVERGENT B0, `(.L_x_33) ;  /* 0x0000006000007945 */ /* 0x000fe20003800200 */
[----:B------:R-:W-:Y:S01]  /*01b0*/  MOV R28, 0x200 ;  /* 0x00000200001c7802 */ /* 0x000fe20000000f00 */
[----:B0-----:R-:W-:-:S10]  /*01c0*/  DADD R10, -RZ, |R4| ;  /* 0x00000000ff0a7229 */ /* 0x001fd40000000504 */
[----:B------:R-:W-:Y:S02]  /*01d0*/  IMAD.MOV.U32 R12, RZ, RZ, R10 ;  /* 0x000000ffff0c7224 */ /* 0x000fe400078e000a */
[----:B------:R-:W-:-:S07]  /*01e0*/  IMAD.MOV.U32 R3, RZ, RZ, R11 ;  /* 0x000000ffff037224 */ /* 0x000fce00078e000b */
[----:B------:R-:W-:Y:S05]  /*01f0*/  CALL.REL.NOINC `($_Z10gaussCheckPf$__internal_accurate_pow) ;  /* 0x0000000000a87944 */ /* 0x000fea0003c00000 */
[----:B------:R-:W-:Y:S05]  /*0200*/  BSYNC.RECONVERGENT B0 ;  /* 0x0000000000007941 */ /* 0x000fea0003800200 */
.L_x_33:
[----:B------:R-:W-:Y:S02]  /*0210*/  @!P0 CS2R R8, SRZ ;  /* 0x0000000000088805 */ /* 0x000fe4000001ff00 */
[----:B------:R-:W-:Y:S01]  /*0220*/  ISETP.NE.AND P0, PT, R0, 0x4, PT ;  /* 0x000000040000780c */ /* 0x000fe20003f05270 */
[----:B------:R-:W0:Y:S03]  /*0230*/  LDCU.64 UR36, c[0x0][0x358] ;  /* 0x00006b00ff2477ac */ /* 0x000e260008000a00 */
[----:B------:R-:W-:-:S08]  /*0240*/  DADD R8, R4, R8 ;  /* 0x0000000004087229 */ /* 0x000fd00000000008 */
[----:B------:R-:W-:-:S08]  /*0250*/  DMUL R8, R8, 0.5 ;  /* 0x3fe0000008087828 */ /* 0x000fd00000000000 */
[----:B------:R-:W-:Y:S01]  /*0260*/  DFMA R12, R6, 0.5, -R8 ;  /* 0x3fe00000060c782b */ /* 0x000fe20000000808 */
[----:B0-----:R-:W-:Y:S10]  /*0270*/  @P0 BRA `(.L_x_34) ;  /* 0x0000000000340947 */ /* 0x001ff40003800000 */
[----:B------:R-:W0:Y:S01]  /*0280*/  F2F.F32.F64 R0, R12 ;  /* 0x0000000c00007310 */ /* 0x000e220000301000 */
[----:B------:R-:W-:Y:S01]  /*0290*/  MOV R3, 0x38 ;  /* 0x0000003800037802 */ /* 0x000fe20000000f00 */
[----:B------:R1:W-:Y:S01]  /*02a0*/  STL [R1], R2 ;  /* 0x0000000201007387 */ /* 0x0003e20000100800 */
[----:B------:R-:W2:Y:S01]  /*02b0*/  LDCU.64 UR4, c[0x4][0x10] ;  /* 0x01000200ff0477ac */ /* 0x000ea20008000a00 */
[----:B------:R-:W-:Y:S01]  /*02c0*/  IMAD.MOV.U32 R6, RZ, RZ, R16 ;  /* 0x000000ffff067224 */ /* 0x000fe200078e0010 */
[----:B------:R1:W3:Y:S01]  /*02d0*/  LDC.64 R10, c[0x4][R3] ;  /* 0x01000000030a7b82 */ /* 0x0002e20000000a00 */
[----:B------:R-:W-:Y:S02]  /*02e0*/  IMAD.MOV.U32 R7, RZ, RZ, R17 ;  /* 0x000000ffff077224 */ /* 0x000fe400078e0011 */
[----:B0-----:R-:W0:Y:S01]  /*02f0*/  F2F.F64.F32 R8, R0 ;  /* 0x0000000000087310 */ /* 0x001e220000201800 */
[----:B--2---:R-:W-:Y:S01]  /*0300*/  MOV R4, UR4 ;  /* 0x0000000400047c02 */ /* 0x004fe20008000f00 */
[----:B------:R-:W-:Y:S01]  /*0310*/  IMAD.U32 R5, RZ, RZ, UR5 ;  /* 0x00000005ff057e24 */ /* 0x000fe2000f8e00ff */
[----:B0-----:R1:W-:Y:S06]  /*0320*/  STL.64 [R1+0x8], R8 ;  /* 0x0000080801007387 */ /* 0x0013ec0000100a00 */
[----:B------:R-:W-:-:S07]  /*0330*/  LEPC R20, `(.L_x_34) ;  /* 0x000000001014794e */ /* 0x000fce0000000000 */
[----:B-1-3--:R-:W-:Y:S05]  /*0340*/  CALL.ABS.NOINC R10 ;  /* 0x000000000a007343 */ /* 0x00afea0003c00000 */
.L_x_34:
[----:B------:R-:W0:Y:S02]  /*0350*/  LDC.64 R4, c[0x0][0x380] ;  /* 0x0000e000ff047b82 */ /* 0x000e240000000a00 */
[----:B0-----:R-:W-:-:S05]  /*0360*/  IMAD.WIDE R4, R2, 0x4, R4 ;  /* 0x0000000402047825 */ /* 0x001fca00078e0204 */
[----:B------:R-:W2:Y:S02]  /*0370*/  LDG.E R0, desc[UR36][R4.64] ;  /* 0x0000002404007981 */ /* 0x000ea4000c1e1900 */
[----:B--2---:R-:W-:-:S13]  /*0380*/  FSETP.NEU.AND P0, PT, R0, RZ, PT ;  /* 0x000000ff0000720b */ /* 0x004fda0003f0d000 */
[----:B------:R-:W-:Y:S05]  /*0390*/  @P0 EXIT ;  /* 0x000000000000094d */ /* 0x000fea0003800000 */
[----:B------:R-:W0:Y:S01]  /*03a0*/  F2F.F64.F32 R8, R0 ;  /* 0x0000000000087310 */ /* 0x000e220000201800 */
[----:B------:R-:W-:Y:S01]  /*03b0*/  MOV R10, 0x0 ;  /* 0x00000000000a7802 */ /* 0x000fe20000000f00 */
[----:B------:R-:W-:Y:S01]  /*03c0*/  IMAD.MOV.U32 R11, RZ, RZ, 0x3ff00000 ;  /* 0x3ff00000ff0b7424 */ /* 0x000fe200078e00ff */
[----:B------:R-:W-:Y:S01]  /*03d0*/  MOV R3, 0x38 ;  /* 0x0000003800037802 */ /* 0x000fe20000000f00 */
[----:B------:R1:W-:Y:S01]  /*03e0*/  STL [R1], R2 ;  /* 0x0000000201007387 */ /* 0x0003e20000100800 */
[----:B------:R-:W2:Y:S01]  /*03f0*/  LDCU.64 UR4, c[0x4][0x18] ;  /* 0x01000300ff0477ac */ /* 0x000ea20008000a00 */
[----:B------:R-:W-:Y:S01]  /*0400*/  MOV R6, R16 ;  /* 0x0000001000067202 */ /* 0x000fe20000000f00 */
[----:B------:R1:W3:Y:S01]  /*0410*/  LDC.64 R12, c[0x4][R3] ;  /* 0x01000000030c7b82 */ /* 0x0002e20000000a00 */
[----:B------:R1:W-:Y:S01]  /*0420*/  STL.64 [R1+0x10], R10 ;  /* 0x0000100a01007387 */ /* 0x0003e20000100a00 */
[----:B------:R-:W-:-:S03]  /*0430*/  IMAD.MOV.U32 R7, RZ, RZ, R17 ;  /* 0x000000ffff077224 */ /* 0x000fc600078e0011 */
[----:B0-----:R1:W-:Y:S01]  /*0440*/  STL.64 [R1+0x8], R8 ;  /* 0x0000080801007387 */ /* 0x0013e20000100a00 */
[----:B--2---:R-:W-:Y:S02]  /*0450*/  IMAD.U32 R4, RZ, RZ, UR4 ;  /* 0x00000004ff047e24 */ /* 0x004fe4000f8e00ff */
[----:B------:R-:W-:-:S07]  /*0460*/  IMAD.U32 R5, RZ, RZ, UR5 ;  /* 0x00000005ff057e24 */ /* 0x000fce000f8e00ff */
[----:B------:R-:W-:-:S07]  /*0470*/  LEPC R20, `(.L_x_35) ;  /* 0x000000001014794e */ /* 0x000fce0000000000 */
[----:B-1-3--:R-:W-:Y:S05]  /*0480*/  CALL.ABS.NOINC R12 ;  /* 0x000000000c007343 */ /* 0x00afea0003c00000 */
.L_x_35:
[----:B------:R-:W-:Y:S05]  /*0490*/  EXIT ;  /* 0x000000000000794d */ /* 0x000fea0003800000 */
        .type           $_Z10gaussCheckPf$__internal_accurate_pow,@function
        .size           $_Z10gaussCheckPf$__internal_accurate_pow,(.L_x_43 - $_Z10gaussCheckPf$__internal_accurate_pow)
$_Z10gaussCheckPf$__internal_accurate_pow:
[----:B------:R-:W-:Y:S01]  /*04a0*/  ISETP.GT.U32.AND P1, PT, R3, 0xfffff, PT ;  /* 0x000fffff0300780c */ /* 0x000fe20003f24070 */
[----:B------:R-:W-:Y:S01]  /*04b0*/  IMAD.MOV.U32 R8, RZ, RZ, R12 ;  /* 0x000000ffff087224 */ /* 0x000fe200078e000c */
[----:B------:R-:W-:Y:S01]  /*04c0*/  MOV R10, R3 ;  /* 0x00000003000a7202 */ /* 0x000fe20000000f00 */
[--C-:B------:R-:W-:Y:S01]  /*04d0*/  IMAD.MOV.U32 R9, RZ, RZ, R3.reuse ;  /* 0x000000ffff097224 */ /* 0x100fe200078e0003 */
[----:B------:R-:W-:Y:S01]  /*04e0*/  UMOV UR4, 0x7d2cafe2 ;  /* 0x7d2cafe200047882 */ /* 0x000fe20000000000 */
[----:B------:R-:W-:Y:S01]  /*04f0*/  IMAD.MOV.U32 R18, RZ, RZ, RZ ;  /* 0x000000ffff127224 */ /* 0x000fe200078e00ff */
[----:B------:R-:W-:Y:S01]  /*0500*/  UMOV UR5, 0x3eb0f5ff ;  /* 0x3eb0f5ff00057882 */ /* 0x000fe20000000000 */
[----:B------:R-:W-:Y:S01]  /*0510*/  IMAD.MOV.U32 R14, RZ, RZ, 0x41ad3b5a ;  /* 0x41ad3b5aff0e7424 */ /* 0x000fe200078e00ff */
[----:B------:R-:W-:Y:S01]  /*0520*/  SHF.R.U32.HI R3, RZ, 0x14, R3 ;  /* 0x00000014ff037819 */ /* 0x000fe20000011603 */
[----:B------:R-:W-:Y:S01]  /*0530*/  IMAD.MOV.U32 R15, RZ, RZ, 0x3ed0f5d2 ;  /* 0x3ed0f5d2ff0f7424 */ /* 0x000fe200078e00ff */
[----:B------:R-:W-:Y:S01]  /*0540*/  UMOV UR6, 0x3b39803f ;  /* 0x3b39803f00067882 */ /* 0x000fe20000000000 */
[----:B------:R-:W-:-:S02]  /*0550*/  UMOV UR7, 0x3c7abc9e ;  /* 0x3c7abc9e00077882 */ /* 0x000fc40000000000 */
[----:B------:R-:W-:-:S10]  /*0560*/  @!P1 DMUL R8, R8, 1.80143985094819840000e+16 ;  /* 0x4350000008089828 */ /* 0x000fd40000000000 */
[----:B------:R-:W-:Y:S01]  /*0570*/  @!P1 IMAD.MOV.U32 R10, RZ, RZ, R9 ;  /* 0x000000ffff0a9224 */ /* 0x000fe200078e0009 */
[----:B------:R-:W-:Y:S01]  /*0580*/  @!P1 LEA.HI R3, R9, 0xffffffca, RZ, 0xc ;  /* 0xffffffca09039811 */ /* 0x000fe200078f60ff */
[----:B------:R-:W-:-:S03]  /*0590*/  @!P1 IMAD.MOV.U32 R12, RZ, RZ, R8 ;  /* 0x000000ffff0c9224 */ /* 0x000fc600078e0008 */
[----:B------:R-:W-:-:S04]  /*05a0*/  LOP3.LUT R10, R10, 0x800fffff, RZ, 0xc0, !PT ;  /* 0x800fffff0a0a7812 */ /* 0x000fc800078ec0ff */
[----:B------:R-:W-:-:S04]  /*05b0*/  LOP3.LUT R13, R10, 0x3ff00000, RZ, 0xfc, !PT ;  /* 0x3ff000000a0d7812 */ /* 0x000fc800078efcff */
[----:B------:R-:W-:-:S13]  /*05c0*/  ISETP.GE.U32.AND P2, PT, R13, 0x3ff6a09f, PT ;  /* 0x3ff6a09f0d00780c */ /* 0x000fda0003f46070 */
[----:B------:R-:W-:-:S05]  /*05d0*/  @P2 VIADD R11, R13, 0xfff00000 ;  /* 0xfff000000d0b2836 */ /* 0x000fca0000000000 */
[----:B------:R-:W-:-:S06]  /*05e0*/  @P2 MOV R13, R11 ;  /* 0x0000000b000d2202 */ /* 0x000fcc0000000f00 */
[C---:B------:R-:W-:Y:S02]  /*05f0*/  DADD R20, R12.reuse, 1 ;  /* 0x3ff000000c147429 */ /* 0x040fe40000000000 */
[----:B------:R-:W-:-:S04]  /*0600*/  DADD R12, R12, -1 ;  /* 0xbff000000c0c7429 */ /* 0x000fc80000000000 */
[----:B------:R-:W0:Y:S02]  /*0610*/  MUFU.RCP64H R19, R21 ;  /* 0x0000001500137308 */ /* 0x000e240000001800 */
[----:B0-----:R-:W-:-:S08]  /*0620*/  DFMA R10, -R20, R18, 1 ;  /* 0x3ff00000140a742b */ /* 0x001fd00000000112 */
[----:B------:R-:W-:-:S08]  /*0630*/  DFMA R10, R10, R10, R10 ;  /* 0x0000000a0a0a722b */ /* 0x000fd0000000000a */
[----:B------:R-:W-:-:S08]  /*0640*/  DFMA R18, R18, R10, R18 ;  /* 0x0000000a1212722b */ /* 0x000fd00000000012 */
[----:B------:R-:W-:-:S08]  /*0650*/  DMUL R10, R12, R18 ;  /* 0x000000120c0a7228 */ /* 0x000fd00000000000 */
[----:B------:R-:W-:-:S08]  /*0660*/  DFMA R10, R12, R18, R10 ;  /* 0x000000120c0a722b */ /* 0x000fd0000000000a */
[----:B------:R-:W-:-:S08]  /*0670*/  DMUL R24, R10, R10 ;  /* 0x0000000a0a187228 */ /* 0x000fd00000000000 */
[----:B------:R-:W-:Y:S01]  /*0680*/  DFMA R14, R24, UR4, R14 ;  /* 0x00000004180e7c2b */ /* 0x000fe2000800000e */
[----:B------:R-:W-:Y:S01]  /*0690*/  UMOV UR4, 0x75488a3f ;  /* 0x75488a3f00047882 */ /* 0x000fe20000000000 */
[----:B------:R-:W-:-:S06]  /*06a0*/  UMOV UR5, 0x3ef3b20a ;  /* 0x3ef3b20a00057882 */ /* 0x000fcc0000000000 */
[----:B------:R-:W-:Y:S01]  /*06b0*/  DFMA R22, R24, R14, UR4 ;  /* 0x0000000418167e2b */ /* 0x000fe2000800000e */
[----:B------:R-:W-:Y:S01]  /*06c0*/  UMOV UR4, 0xe4faecd5 ;  /* 0xe4faecd500047882 */ /* 0x000fe20000000000 */
[----:B------:R-:W-:Y:S01]  /*06d0*/  UMOV UR5, 0x3f1745cd ;  /* 0x3f1745cd00057882 */ /* 0x000fe20000000000 */
[----:B------:R-:W-:-:S05]  /*06e0*/  DADD R14, R12, -R10 ;  /* 0x000000000c0e7229 */ /* 0x000fca000000080a */
[----:B------:R-:W-:Y:S01]  /*06f0*/  DFMA R22, R24, R22, UR4 ;  /* 0x0000000418167e2b */ /* 0x000fe20008000016 */
[----:B------:R-:W-:Y:S01]  /*0700*/  UMOV UR4, 0x258a578b ;  /* 0x258a578b00047882 */ /* 0x000fe20000000000 */
[----:B------:R-:W-:Y:S01]  /*0710*/  UMOV UR5, 0x3f3c71c7 ;  /* 0x3f3c71c700057882 */ /* 0x000fe20000000000 */
[----:B------:R-:W-:-:S05]  /*0720*/  DADD R14, R14, R14 ;  /* 0x000000000e0e7229 */ /* 0x000fca000000000e */
[----:B------:R-:W-:Y:S01]  /*0730*/  DFMA R22, R24, R22, UR4 ;  /* 0x0000000418167e2b */ /* 0x000fe20008000016 */
[----:B------:R-:W-:Y:S01]  /*0740*/  UMOV UR4, 0x9242b910 ;  /* 0x9242b91000047882 */ /* 0x000fe20000000000 */
[----:B------:R-:W-:Y:S01]  /*0750*/  UMOV UR5, 0x3f624924 ;  /* 0x3f62492400057882 */ /* 0x000fe20000000000 */
[----:B------:R-:W-:-:S05]  /*0760*/  DFMA R14, R12, -R10, R14 ;  /* 0x8000000a0c0e722b */ /* 0x000fca000000000e */
[----:B------:R-:W-:Y:S01]  /*0770*/  DFMA R22, R24, R22, UR4 ;  /* 0x0000000418167e2b */ /* 0x000fe20008000016 */
[----:B------:R-:W-:Y:S01]  /*0780*/  UMOV UR4, 0x99999dfb ;  /* 0x99999dfb00047882 */ /* 0x000fe20000000000 */
[----:B------:R-:W-:Y:S01]  /*0790*/  UMOV UR5, 0x3f899999 ;  /* 0x3f89999900057882 */ /* 0x000fe20000000000 */
[----:B------:R-:W-:Y:S02]  /*07a0*/  DMUL R14, R18, R14 ;  /* 0x0000000e120e7228 */ /* 0x000fe40000000000 */
[----:B------:R-:W-:-:S03]  /*07b0*/  DMUL R18, R10, R10 ;  /* 0x0000000a0a127228 */ /* 0x000fc60000000000 */
[----:B------:R-:W-:Y:S01]  /*07c0*/  DFMA R22, R24, R22, UR4 ;  /* 0x0000000418167e2b */ /* 0x000fe20008000016 */
[----:B------:R-:W-:Y:S01]  /*07d0*/  UMOV UR4, 0x55555555 ;  /* 0x5555555500047882 */ /* 0x000fe20000000000 */
[----:B------:R-:W-:-:S03]  /*07e0*/  UMOV UR5, 0x3fb55555 ;  /* 0x3fb5555500057882 */ /* 0x000fc60000000000 */
[----:B------:R-:W-:-:S03]  /*07f0*/  DMUL R26, R10, R18 ;  /* 0x000000120a1a7228 */ /* 0x000fc60000000000 */
[----:B------:R-:W-:-:S05]  /*0800*/  DFMA R12, R24, R22, UR4 ;  /* 0x00000004180c7e2b */ /* 0x000fca0008000016 */
[----:B------:R-:W-:-:S03]  /*0810*/  DFMA R8, R10, R18, -R26 ;  /* 0x000000120a08722b */ /* 0x000fc6000000081a */
[----:B------:R-:W-:Y:S01]  /*0820*/  DADD R20, -R12, UR4 ;  /* 0x000000040c147e29 */ /* 0x000fe20008000100 */
[----:B------:R-:W-:Y:S01]  /*0830*/  UMOV UR4, 0xb9e7b0 ;  /* 0x00b9e7b000047882 */ /* 0x000fe20000000000 */
[----:B------:R-:W-:-:S03]  /*0840*/  UMOV UR5, 0x3c46a4cb ;  /* 0x3c46a4cb00057882 */ /* 0x000fc60000000000 */
[----:B------:R-:W-:-:S03]  /*0850*/  DFMA R8, R14, R18, R8 ;  /* 0x000000120e08722b */ /* 0x000fc60000000008 */
[----:B------:R-:W-:Y:S02]  /*0860*/  DFMA R20, R24, R22, R20 ;  /* 0x000000161814722b */ /* 0x000fe40000000014 */
[----:B------:R-:W-:Y:S01]  /*0870*/  DFMA R22, R10, R10, -R18 ;  /* 0x0000000a0a16722b */ /* 0x000fe20000000812 */
[----:B------:R-:W-:Y:S01]  /*0880*/  IADD3 R25, PT, PT, R15, 0x100000, RZ ;  /* 0x001000000f197810 */ /* 0x000fe20007ffe0ff */
[----:B------:R-:W-:-:S04]  /*0890*/  IMAD.MOV.U32 R24, RZ, RZ, R14 ;  /* 0x000000ffff187224 */ /* 0x000fc800078e000e */
[----:B------:R-:W-:Y:S01]  /*08a0*/  DADD R20, R20, -UR4 ;  /* 0x8000000414147e29 */ /* 0x000fe20008000000 */
[----:B------:R-:W-:Y:S01]  /*08b0*/  UMOV UR4, 0x80000000 ;  /* 0x8000000000047882 */ /* 0x000fe20000000000 */
[----:B------:R-:W-:Y:S01]  /*08c0*/  DFMA R22, R10, R24, R22 ;  /* 0x000000180a16722b */ /* 0x000fe20000000016 */
[----:B------:R-:W-:-:S05]  /*08d0*/  UMOV UR5, 0x43300000 ;  /* 0x4330000000057882 */ /* 0x000fca0000000000 */
[----:B------:R-:W-:Y:S02]  /*08e0*/  DADD R18, R12, R20 ;  /* 0x000000000c127229 */ /* 0x000fe40000000014 */
[----:B------:R-:W-:-:S06]  /*08f0*/  DFMA R8, R10, R22, R8 ;  /* 0x000000160a08722b */ /* 0x000fcc0000000008 */
[----:B------:R-:W-:Y:S02]  /*0900*/  DADD R22, R12, -R18 ;  /* 0x000000000c167229 */ /* 0x000fe40000000812 */
[----:B------:R-:W-:-:S06]  /*0910*/  DMUL R12, R18, R26 ;  /* 0x0000001a120c7228 */ /* 0x000fcc0000000000 */
[----:B------:R-:W-:Y:S02]  /*0920*/  DADD R22, R20, R22 ;  /* 0x0000000014167229 */ /* 0x000fe40000000016 */
[----:B------:R-:W-:-:S08]  /*0930*/  DFMA R20, R18, R26, -R12 ;  /* 0x0000001a1214722b */ /* 0x000fd0000000080c */
[----:B------:R-:W-:-:S08]  /*0940*/  DFMA R8, R18, R8, R20 ;  /* 0x000000081208722b */ /* 0x000fd00000000014 */
[----:B------:R-:W-:-:S08]  /*0950*/  DFMA R22, R22, R26, R8 ;  /* 0x0000001a1616722b */ /* 0x000fd00000000008 */
[----:B------:R-:W-:-:S08]  /*0960*/  DADD R18, R12, R22 ;  /* 0x000000000c127229 */ /* 0x000fd00000000016 */
[--C-:B------:R-:W-:Y:S02]  /*0970*/  DADD R8, R10, R18.reuse ;  /* 0x000000000a087229 */ /* 0x100fe40000000012 */
[----:B------:R-:W-:-:S06]  /*0980*/  DADD R12, R12, -R18 ;  /* 0x000000000c0c7229 */ /* 0x000fcc0000000812 */
[----:B------:R-:W-:Y:S02]  /*0990*/  DADD R10, R10, -R8 ;  /* 0x000000000a0a7229 */ /* 0x000fe40000000808 */
[----:B------:R-:W-:-:S06]  /*09a0*/  DADD R12, R22, R12 ;  /* 0x00000000160c7229 */ /* 0x000fcc000000000c */
[----:B------:R-:W-:-:S08]  /*09b0*/  DADD R10, R18, R10 ;  /* 0x00000000120a7229 */ /* 0x000fd0000000000a */
[----:B------:R-:W-:Y:S01]  /*09c0*/  DADD R10, R12, R10 ;  /* 0x000000000c0a7229 */ /* 0x000fe2000000000a */
[C---:B------:R-:W-:Y:S02]  /*09d0*/  VIADD R12, R3.reuse, 0xfffffc01 ;  /* 0xfffffc01030c7836 */ /* 0x040fe40000000000 */
[----:B------:R-:W-:Y:S02]  /*09e0*/  HFMA2 R13, -RZ, RZ, 3.59375, 0 ;  /* 0x43300000ff0d7431 */ /* 0x000fe400000001ff */
[----:B------:R-:W-:-:S03]  /*09f0*/  @P2 VIADD R12, R3, 0xfffffc02 ;  /* 0xfffffc02030c2836 */ /* 0x000fc60000000000 */
[----:B------:R-:W-:Y:S02]  /*0a00*/  DADD R18, R14, R10 ;  /* 0x000000000e127229 */ /* 0x000fe4000000000a */
[----:B------:R-:W-:-:S06]  /*0a10*/  LOP3.LUT R12, R12, 0x80000000, RZ, 0x3c, !PT ;  /* 0x800000000c0c7812 */ /* 0x000fcc00078e3cff */
[----:B------:R-:W-:Y:S01]  /*0a20*/  DADD R12, R12, -UR4 ;  /* 0x800000040c0c7e29 */ /* 0x000fe20008000000 */
[----:B------:R-:W-:Y:S01]  /*0a30*/  UMOV UR4, 0xfefa39ef ;  /* 0xfefa39ef00047882 */ /* 0x000fe20000000000 */
[----:B------:R-:W-:Y:S01]  /*0a40*/  DADD R14, R8, R18 ;  /* 0x00000000080e7229 */ /* 0x000fe20000000012 */
[----:B------:R-:W-:-:S07]  /*0a50*/  UMOV UR5, 0x3fe62e42 ;  /* 0x3fe62e4200057882 */ /* 0x000fce0000000000 */
[--C-:B------:R-:W-:Y:S02]  /*0a60*/  DFMA R10, R12, UR4, R14.reuse ;  /* 0x000000040c0a7c2b */ /* 0x100fe4000800000e */
[----:B------:R-:W-:-:S06]  /*0a70*/  DADD R20, R8, -R14 ;  /* 0x0000000008147229 */ /* 0x000fcc000000080e */
[----:B------:R-:W-:Y:S02]  /*0a80*/  DFMA R8, R12, -UR4, R10 ;  /* 0x800000040c087c2b */ /* 0x000fe4000800000a */
[----:B------:R-:W-:-:S06]  /*0a90*/  DADD R20, R18, R20 ;  /* 0x0000000012147229 */ /* 0x000fcc0000000014 */
[----:B------:R-:W-:-:S08]  /*0aa0*/  DADD R8, -R14, R8 ;  /* 0x000000000e087229 */ /* 0x000fd00000000108 */
[----:B------:R-:W-:-:S08]  /*0ab0*/  DADD R8, R20, -R8 ;  /* 0x0000000014087229 */ /* 0x000fd00000000808 */
[----:B------:R-:W-:-:S08]  /*0ac0*/  DFMA R12, R12, UR6, R8 ;  /* 0x000000060c0c7c2b */ /* 0x000fd00008000008 */
[----:B------:R-:W-:-:S08]  /*0ad0*/  DADD R8, R10, R12 ;  /* 0x000000000a087229 */ /* 0x000fd0000000000c */
[----:B------:R-:W-:Y:S02]  /*0ae0*/  DADD R10, R10, -R8 ;  /* 0x000000000a0a7229 */ /* 0x000fe40000000808 */
[----:B------:R-:W-:-:S06]  /*0af0*/  DMUL R20, R8, 2 ;  /* 0x4000000008147828 */ /* 0x000fcc0000000000 */
[----:B------:R-:W-:Y:S02]  /*0b00*/  DADD R12, R12, R10 ;  /* 0x000000000c0c7229 */ /* 0x000fe4000000000a */
[----:B------:R-:W-:-:S08]  /*0b10*/  DFMA R8, R8, 2, -R20 ;  /* 0x400000000808782b */ /* 0x000fd00000000814 */
[----:B------:R-:W-:Y:S01]  /*0b20*/  DFMA R12, R12, 2, R8 ;  /* 0x400000000c0c782b */ /* 0x000fe20000000008 */
[----:B------:R-:W-:Y:S02]  /*0b30*/  IMAD.MOV.U32 R8, RZ, RZ, 0x652b82fe ;  /* 0x652b82feff087424 */ /* 0x000fe400078e00ff */
[----:B------:R-:W-:-:S05]  /*0b40*/  IMAD.MOV.U32 R9, RZ, RZ, 0x3ff71547 ;  /* 0x3ff71547ff097424 */ /* 0x000fca00078e00ff */
[----:B------:R-:W-:-:S08]  /*0b50*/  DADD R10, R20, R12 ;  /* 0x00000000140a7229 */ /* 0x000fd0000000000c */
[----:B------:R-:W-:Y:S02]  /*0b60*/  DFMA R8, R10, R8, 6.75539944105574400000e+15 ;  /* 0x433800000a08742b */ /* 0x000fe40000000008 */
[----:B------:R-:W-:Y:S01]  /*0b70*/  FSETP.GEU.AND P1, PT, |R11|, 4.1917929649353027344, PT ;  /* 0x4086232b0b00780b */ /* 0x000fe20003f2e200 */
[----:B------:R-:W-:-:S05]  /*0b80*/  DADD R20, R20, -R10 ;  /* 0x0000000014147229 */ /* 0x000fca000000080a */
[----:B------:R-:W-:-:S03]  /*0b90*/  DADD R18, R8, -6.75539944105574400000e+15 ;  /* 0xc338000008127429 */ /* 0x000fc60000000000 */
[----:B------:R-:W-:-:S05]  /*0ba0*/  DADD R12, R12, R20 ;  /* 0x000000000c0c7229 */ /* 0x000fca0000000014 */
[----:B------:R-:W-:Y:S01]  /*0bb0*/  DFMA R14, R18, -UR4, R10 ;  /* 0x80000004120e7c2b */ /* 0x000fe2000800000a */
[----:B------:R-:W-:Y:S01]  /*0bc0*/  UMOV UR4, 0x3b39803f ;  /* 0x3b39803f00047882 */ /* 0x000fe20000000000 */
[----:B------:R-:W-:-:S06]  /*0bd0*/  UMOV UR5, 0x3c7abc9e ;  /* 0x3c7abc9e00057882 */ /* 0x000fcc0000000000 */
[----:B------:R-:W-:Y:S01]  /*0be0*/  DFMA R14, R18, -UR4, R14 ;  /* 0x80000004120e7c2b */ /* 0x000fe2000800000e */
[----:B------:R-:W-:Y:S01]  /*0bf0*/  UMOV UR4, 0x69ce2bdf ;  /* 0x69ce2bdf00047882 */ /* 0x000fe20000000000 */
[----:B------:R-:W-:Y:S01]  /*0c00*/  IMAD.MOV.U32 R18, RZ, RZ, -0x35dec16 ;  /* 0xfca213eaff127424 */ /* 0x000fe200078e00ff */
[----:B------:R-:W-:Y:S01]  /*0c10*/  MOV R19, 0x3e928af3 ;  /* 0x3e928af300137802 */ /* 0x000fe20000000f00 */
[----:B------:R-:W-:-:S05]  /*0c20*/  UMOV UR5, 0x3e5ade15 ;  /* 0x3e5ade1500057882 */ /* 0x000fca0000000000 */
[----:B------:R-:W-:Y:S01]  /*0c30*/  DFMA R18, R14, UR4, R18 ;  /* 0x000000040e127c2b */ /* 0x000fe20008000012 */
[----:B------:R-:W-:Y:S01]  /*0c40*/  UMOV UR4, 0x62401315 ;  /* 0x6240131500047882 */ /* 0x000fe20000000000 */
[----:B------:R-:W-:-:S06]  /*0c50*/  UMOV UR5, 0x3ec71dee ;  /* 0x3ec71dee00057882 */ /* 0x000fcc0000000000 */
[----:B------:R-:W-:Y:S01]  /*0c60*/  DFMA R18, R14, R18, UR4 ;  /* 0x000000040e127e2b */ /* 0x000fe20008000012 */
        /* <DEDUP_REMOVED lines=20> */
[----:B------:R-:W-:-:S08]  /*0db0*/  DFMA R18, R14, R18, UR4 ;  /* 0x000000040e127e2b */ /* 0x000fd00008000012 */
[----:B------:R-:W-:-:S08]  /*0dc0*/  DFMA R18, R14, R18, 1 ;  /* 0x3ff000000e12742b */ /* 0x000fd00000000012 */
[----:B------:R-:W-:-:S10]  /*0dd0*/  DFMA R18, R14, R18, 1 ;  /* 0x3ff000000e12742b */ /* 0x000fd40000000012 */
[----:B------:R-:W-:Y:S02]  /*0de0*/  IMAD R15, R8, 0x100000, R19 ;  /* 0x00100000080f7824 */ /* 0x000fe400078e0213 */
[----:B------:R-:W-:Y:S01]  /*0df0*/  IMAD.MOV.U32 R14, RZ, RZ, R18 ;  /* 0x000000ffff0e7224 */ /* 0x000fe200078e0012 */
[----:B------:R-:W-:Y:S06]  /*0e00*/  @!P1 BRA `(.L_x_36) ;  /* 0x0000000000309947 */ /* 0x000fec0003800000 */
[----:B------:R-:W-:Y:S01]  /*0e10*/  FSETP.GEU.AND P2, PT, |R11|, 4.2275390625, PT ;  /* 0x408748000b00780b */ /* 0x000fe20003f4e200 */
[C---:B------:R-:W-:Y:S02]  /*0e20*/  DADD R14, R10.reuse, +INF ;  /* 0x7ff000000a0e7429 */ /* 0x040fe40000000000 */
[----:B------:R-:W-:-:S08]  /*0e30*/  DSETP.GEU.AND P1, PT, R10, RZ, PT ;  /* 0x000000ff0a00722a */ /* 0x000fd00003f2e000 */
[----:B------:R-:W-:Y:S02]  /*0e40*/  FSEL R14, R14, RZ, P1 ;  /* 0x000000ff0e0e7208 */ /* 0x000fe40000800000 */
[----:B------:R-:W-:Y:S02]  /*0e50*/  @!P2 LEA.HI R3, R8, R8, RZ, 0x1 ;  /* 0x000000080803a211 */ /* 0x000fe400078f08ff */
[----:B------:R-:W-:Y:S02]  /*0e60*/  FSEL R15, R15, RZ, P1 ;  /* 0x000000ff0f0f7208 */ /* 0x000fe40000800000 */
[----:B------:R-:W-:-:S04]  /*0e70*/  @!P2 SHF.R.S32.HI R3, RZ, 0x1, R3 ;  /* 0x00000001ff03a819 */ /* 0x000fc80000011403 */
[----:B------:R-:W-:Y:S01]  /*0e80*/  @!P2 LEA R19, R3, R19, 0x14 ;  /* 0x000000130313a211 */ /* 0x000fe200078ea0ff */
[----:B------:R-:W-:-:S05]  /*0e90*/  @!P2 IMAD.IADD R8, R8, 0x1, -R3 ;  /* 0x000000010808a824 */ /* 0x000fca00078e0a03 */
[----:B------:R-:W-:Y:S01]  /*0ea0*/  @!P2 LEA R9, R8, 0x3ff00000, 0x14 ;  /* 0x3ff000000809a811 */ /* 0x000fe200078ea0ff */
[----:B------:R-:W-:-:S06]  /*0eb0*/  @!P2 IMAD.MOV.U32 R8, RZ, RZ, RZ ;  /* 0x000000ffff08a224 */ /* 0x000fcc00078e00ff */
[----:B------:R-:W-:-:S11]  /*0ec0*/  @!P2 DMUL R14, R18, R8 ;  /* 0x00000008120ea228 */ /* 0x000fd60000000000 */
.L_x_36:
[----:B------:R-:W-:Y:S01]  /*0ed0*/  DFMA R12, R12, R14, R14 ;  /* 0x0000000e0c0c722b */ /* 0x000fe2000000000e */
[----:B------:R-:W-:Y:S01]  /*0ee0*/  IMAD.MOV.U32 R29, RZ, RZ, 0x0 ;  /* 0x00000000ff1d7424 */ /* 0x000fe200078e00ff */
[----:B------:R-:W-:-:S08]  /*0ef0*/  DSETP.NEU.AND P1, PT, |R14|, +INF , PT ;  /* 0x7ff000000e00742a */ /* 0x000fd00003f2d200 */
[----:B------:R-:W-:Y:S02]  /*0f00*/  FSEL R8, R14, R12, !P1 ;  /* 0x0000000c0e087208 */ /* 0x000fe40004800000 */
[----:B------:R-:W-:Y:S01]  /*0f10*/  FSEL R9, R15, R13, !P1 ;  /* 0x0000000d0f097208 */ /* 0x000fe20004800000 */
[----:B------:R-:W-:Y:S06]  /*0f20*/  RET.REL.NODEC R28 `(_Z10gaussCheckPf) ;  /* 0xfffffff01c347950 */ /* 0x000fec0003c3ffff */
.L_x_37:
        /* <DEDUP_REMOVED lines=13> */
.L_x_43:


//--------------------- .text._Z4copyPfS_         --------------------------
	.section	.text._Z4copyPfS_,"ax",@progbits
	.align	128
        .global         _Z4copyPfS_
        .type           _Z4copyPfS_,@function
        .size           _Z4copyPfS_,(.L_x_52 - _Z4copyPfS_)
        .other          _Z4copyPfS_,@"STO_CUDA_ENTRY STV_DEFAULT"
_Z4copyPfS_:
.text._Z4copyPfS_:
[----:B------:R-:W-:Y:S01]  /*0000*/  LDC R1, c[0x0][0x37c] ;  /* 0x0000df00ff017b82 */ /* 0x000fe20000000800 */
[----:B------:R-:W0:Y:S07]  /*0010*/  S2R R7, SR_TID.X ;  /* 0x0000000000077919 */ /* 0x000e2e0000002100 */
[----:B------:R-:W0:Y:S01]  /*0020*/  S2UR UR6, SR_CTAID.X ;  /* 0x00000000000679c3 */ /* 0x000e220000002500 */
[----:B------:R-:W1:Y:S07]  /*0030*/  LDCU.64 UR4, c[0x0][0x358] ;  /* 0x00006b00ff0477ac */ /* 0x000e6e0008000a00 */
[----:B------:R-:W0:Y:S08]  /*0040*/  LDC R0, c[0x0][0x360] ;  /* 0x0000d800ff007b82 */ /* 0x000e300000000800 */
[----:B------:R-:W2:Y:S08]  /*0050*/  LDC.64 R2, c[0x0][0x380] ;  /* 0x0000e000ff027b82 */ /* 0x000eb00000000a00 */
[----:B------:R-:W3:Y:S01]  /*0060*/  LDC.64 R4, c[0x0][0x388] ;  /* 0x0000e200ff047b82 */ /* 0x000ee20000000a00 */
[----:B0-----:R-:W-:-:S04]  /*0070*/  IMAD R7, R0, UR6, R7 ;  /* 0x0000000600077c24 */ /* 0x001fc8000f8e0207 */
[----:B--2---:R-:W-:-:S06]  /*0080*/  IMAD.WIDE R2, R7, 0x4, R2 ;  /* 0x0000000407027825 */ /* 0x004fcc00078e0202 */
[----:B-1----:R-:W2:Y:S01]  /*0090*/  LDG.E R3, desc[UR4][R2.64] ;  /* 0x0000000402037981 */ /* 0x002ea2000c1e1900 */
[----:B---3--:R-:W-:-:S05]  /*00a0*/  IMAD.WIDE R4, R7, 0x4, R4 ;  /* 0x0000000407047825 */ /* 0x008fca00078e0204 */
[----:B--2---:R-:W-:Y:S01]  /*00b0*/  STG.E desc[UR4][R4.64], R3 ;  /* 0x0000000304007986 */ /* 0x004fe2000c101904 */
[----:B------:R-:W-:Y:S05]  /*00c0*/  EXIT ;  /* 0x000000000000794d */ /* 0x000fea0003800000 */
.L_x_38:
        /* <DEDUP_REMOVED lines=11> */
.L_x_52:


//--------------------- .text._Z8printValPf       --------------------------
	.section	.text._Z8printValPf,"ax",@progbits
	.align	128
        .global         _Z8printValPf
        .type           _Z8printValPf,@function
        .size           _Z8printValPf,(.L_x_53 - _Z8printValPf)
        .other          _Z8printValPf,@"STO_CUDA_ENTRY STV_DEFAULT"
_Z8printValPf:
.text._Z8printValPf:
[----:B------:R-:W0:Y:S01]  /*0000*/  LDC R1, c[0x0][0x37c] ;  /* 0x0000df00ff017b82 */ /* 0x000e220000000800 */
[----:B------:R-:W1:Y:S07]  /*0010*/  S2R R5, SR_TID.X ;  /* 0x0000000000057919 */ /* 0x000e6e0000002100 */
[----:B------:R-:W1:Y:S01]  /*0020*/  LDC.64 R2, c[0x0][0x380] ;  /* 0x0000e000ff027b82 */ /* 0x000e620000000a00 */
[----:B------:R-:W2:Y:S01]  /*0030*/  LDCU.64 UR4, c[0x0][0x358] ;  /* 0x00006b00ff0477ac */ /* 0x000ea20008000a00 */
[----:B0-----:R-:W-:Y:S01]  /*0040*/  VIADD R1, R1, 0xfffffff8 ;  /* 0xfffffff801017836 */ /* 0x001fe20000000000 */
[----:B------:R-:W0:Y:S01]  /*0050*/  LDCU.64 UR6, c[0x4][0x8] ;  /* 0x01000100ff0677ac */ /* 0x000e220008000a00 */
[----:B-1----:R-:W-:-:S06]  /*0060*/  IMAD.WIDE.U32 R2, R5, 0x4, R2 ;  /* 0x0000000405027825 */ /* 0x002fcc00078e0002 */
[----:B--2---:R-:W2:Y:S01]  /*0070*/  LDG.E R2, desc[UR4][R2.64] ;  /* 0x0000000402027981 */ /* 0x004ea2000c1e1900 */
[----:B------:R-:W-:Y:S01]  /*0080*/  MOV R0, 0x38 ;  /* 0x0000003800007802 */ /* 0x000fe20000000f00 */
[----:B------:R-:W1:Y:S01]  /*0090*/  LDCU UR4, c[0x0][0x2f8] ;  /* 0x00005f00ff0477ac */ /* 0x000e620008000800 */
[----:B0-----:R-:W-:Y:S01]  /*00a0*/  IMAD.U32 R4, RZ, RZ, UR6 ;  /* 0x00000006ff047e24 */ /* 0x001fe2000f8e00ff */
[----:B------:R-:W-:Y:S01]  /*00b0*/  MOV R5, UR7 ;  /* 0x0000000700057c02 */ /* 0x000fe20008000f00 */
[----:B------:R0:W3:Y:S01]  /*00c0*/  LDC.64 R10, c[0x4][R0] ;  /* 0x01000000000a7b82 */ /* 0x0000e20000000a00 */
[----:B------:R-:W4:Y:S01]  /*00d0*/  LDCU UR5, c[0x0][0x2fc] ;  /* 0x00005f80ff0577ac */ /* 0x000f220008000800 */
[----:B-1----:R-:W-:-:S05]  /*00e0*/  IADD3 R6, P0, PT, R1, UR4, RZ ;  /* 0x0000000401067c10 */ /* 0x002fca000ff1e0ff */
[----:B----4-:R-:W-:Y:S01]  /*00f0*/  IMAD.X R7, RZ, RZ, UR5, P0 ;  /* 0x00000005ff077e24 */ /* 0x010fe200080e06ff */
[----:B--2---:R-:W1:Y:S02]  /*0100*/  F2F.F64.F32 R8, R2 ;  /* 0x0000000200087310 */ /* 0x004e640000201800 */
[----:B-1-3--:R0:W-:Y:S05]  /*0110*/  STL.64 [R1], R8 ;  /* 0x0000000801007387 */ /* 0x00a1ea0000100a00 */
[----:B------:R-:W-:-:S07]  /*0120*/  LEPC R20, `(.L_x_39) ;  /* 0x000000001014794e */ /* 0x000fce0000000000 */
[----:B0-----:R-:W-:Y:S05]  /*0130*/  CALL.ABS.NOINC R10 ;  /* 0x000000000a007343 */ /* 0x001fea0003c00000 */
.L_x_39:
[----:B------:R-:W-:Y:S05]  /*0140*/  EXIT ;  /* 0x000000000000794d */ /* 0x000fea0003800000 */
.L_x_40:
        /* <DEDUP_REMOVED lines=11> */
.L_x_53:


//--------------------- .text._Z8printArrPf       --------------------------
	.section	.text._Z8printArrPf,"ax",@progbits
	.align	128
        .global         _Z8printArrPf
        .type           _Z8printArrPf,@function
        .size           _Z8printArrPf,(.L_x_54 - _Z8printArrPf)
        .other          _Z8printArrPf,@"STO_CUDA_ENTRY STV_DEFAULT"
_Z8printArrPf:
.text._Z8printArrPf:
[----:B------:R-:W0:Y:S01]  /*0000*/  LDC R1, c[0x0][0x37c] ;  /* 0x0000df00ff017b82 */ /* 0x000e220000000800 */
[----:B------:R-:W1:Y:S01]  /*0010*/  S2R R0, SR_TID.X ;  /* 0x0000000000007919 */ /* 0x000e620000002100 */
[----:B------:R-:W2:Y:S06]  /*0020*/  LDCU UR6, c[0x0][0x2fc] ;  /* 0x00005f80ff0677ac */ /* 0x000eac0008000800 */
[----:B------:R-:W1:Y:S01]  /*0030*/  S2UR UR7, SR_CTAID.X ;  /* 0x00000000000779c3 */ /* 0x000e620000002500 */
[----:B0-----:R-:W-:Y:S01]  /*0040*/  VIADD R1, R1, 0xfffffff0 ;  /* 0xfffffff001017836 */ /* 0x001fe20000000000 */
[----:B------:R-:W0:Y:S06]  /*0050*/  LDCU.64 UR4, c[0x0][0x358] ;  /* 0x00006b00ff0477ac */ /* 0x000e2c0008000a00 */
[----:B------:R-:W3:Y:S01]  /*0060*/  LDC.64 R2, c[0x0][0x380] ;  /* 0x0000e000ff027b82 */ /* 0x000ee20000000a00 */
[----:B------:R-:W-:Y:S01]  /*0070*/  MOV R10, 0x38 ;  /* 0x00000038000a7802 */ /* 0x000fe20000000f00 */
[----:B------:R-:W4:Y:S06]  /*0080*/  LDCU.64 UR8, c[0x4][URZ] ;  /* 0x01000000ff0877ac */ /* 0x000f2c0008000a00 */
[----:B------:R-:W1:Y:S02]  /*0090*/  LDC R5, c[0x0][0x360] ;  /* 0x0000d800ff057b82 */ /* 0x000e640000000800 */
[----:B-1----:R-:W-:-:S04]  /*00a0*/  IMAD R0, R5, UR7, R0 ;  /* 0x0000000705007c24 */ /* 0x002fc8000f8e0200 */
[----:B---3--:R-:W-:-:S06]  /*00b0*/  IMAD.WIDE R2, R0, 0x4, R2 ;  /* 0x0000000400027825 */ /* 0x008fcc00078e0202 */
[----:B0-----:R-:W3:Y:S01]  /*00c0*/  LDG.E R2, desc[UR4][R2.64] ;  /* 0x0000000402027981 */ /* 0x001ee2000c1e1900 */
[----:B------:R-:W0:Y:S01]  /*00d0*/  LDCU UR4, c[0x0][0x2f8] ;  /* 0x00005f00ff0477ac */ /* 0x000e220008000800 */
[----:B------:R-:W1:Y:S01]  /*00e0*/  LDC.64 R10, c[0x4][R10] ;  /* 0x010000000a0a7b82 */ /* 0x000e620000000a00 */
[----:B----4-:R-:W-:Y:S01]  /*00f0*/  IMAD.U32 R4, RZ, RZ, UR8 ;  /* 0x00000008ff047e24 */ /* 0x010fe2000f8e00ff */
[----:B------:R4:W-:Y:S01]  /*0100*/  STL [R1], R0 ;  /* 0x0000000001007387 */ /* 0x0009e20000100800 */
[----:B------:R-:W-:Y:S02]  /*0110*/  MOV R5, UR9 ;  /* 0x0000000900057c02 */ /* 0x000fe40008000f00 */
[----:B0-----:R-:W-:-:S04]  /*0120*/  IADD3 R6, P0, PT, R1, UR4, RZ ;  /* 0x0000000401067c10 */ /* 0x001fc8000ff1e0ff */
[----:B--2---:R-:W-:Y:S01]  /*0130*/  IADD3.X R7, PT, PT, RZ, UR6, RZ, P0, !PT ;  /* 0x00000006ff077c10 */ /* 0x004fe200087fe4ff */
[----:B---3--:R-:W0:Y:S02]  /*0140*/  F2F.F64.F32 R8, R2 ;  /* 0x0000000200087310 */ /* 0x008e240000201800 */
[----:B01----:R4:W-:Y:S06]  /*0150*/  STL.64 [R1+0x8], R8 ;  /* 0x0000080801007387 */ /* 0x0039ec0000100a00 */
[----:B------:R-:W-:-:S07]  /*0160*/  LEPC R20, `(.L_x_41) ;  /* 0x000000001014794e */ /* 0x000fce0000000000 */
[----:B----4-:R-:W-:Y:S05]  /*0170*/  CALL.ABS.NOINC R10 ;  /* 0x000000000a007343 */ /* 0x010fea0003c00000 */
.L_x_41:
[----:B------:R-:W-:Y:S05]  /*0180*/  EXIT ;  /* 0x000000000000794d */ /* 0x000fea0003800000 */
.L_x_42:
        /* <DEDUP_REMOVED lines=15> */
.L_x_54:


//--------------------- .nv.global.init           --------------------------
	.section	.nv.global.init,"aw",@progbits
.nv.global.init:
	.type		$str$1,@object
	.size		$str$1,($str - $str$1)
$str$1:
        /*0000*/ 	.byte	0x54, 0x68, 0x65, 0x20, 0x72, 0x65, 0x71, 0x75, 0x65, 0x73, 0x74, 0x65, 0x64, 0x20, 0x56, 0x61
        /*0010*/ 	.byte	0x6c, 0x75, 0x65, 0x20, 0x69, 0x73, 0x20, 0x25, 0x66, 0x0a, 0x00
	.type		$str,@object
	.size		$str,($str$2 - $str)
$str:
        /*001b*/ 	.byte	0x46, 0x72, 0x6f, 0x6d, 0x20, 0x50, 0x72, 0x69, 0x6e, 0x74, 0x41, 0x72, 0x72, 0x3a, 0x20, 0x72
        /*002b*/ 	.byte	0x65, 0x73, 0x5b, 0x25, 0x64, 0x5d, 0x20, 0x3d, 0x20, 0x25, 0x66, 0x0a, 0x00
	.type		$str$2,@object
	.size		$str$2,($str$5 - $str$2)
$str$2:
        /*0038*/ 	.byte	0x49, 0x20, 0x61, 0x6d, 0x20, 0x54, 0x68, 0x72, 0x65, 0x61, 0x64, 0x20, 0x25, 0x64, 0x2c, 0x20
        /*0048*/ 	.byte	0x6d, 0x79, 0x20, 0x73, 0x75, 0x62, 0x47, 0x61, 0x75, 0x73, 0x73, 0x20, 0x69, 0x73, 0x20, 0x25
        /*0058*/ 	.byte	0x66, 0x0a, 0x00
	.type		$str$5,@object
	.size		$str$5,($str$4 - $str$5)
$str$5:
        /*005b*/ 	.byte	0x49, 0x20, 0x61, 0x6d, 0x20, 0x74, 0x68, 0x72, 0x65, 0x61, 0x64, 0x20, 0x25, 0x64, 0x20, 0x61
        /*006b*/ 	.byte	0x6e, 0x64, 0x20, 0x61, 0x66, 0x74, 0x65, 0x72, 0x20, 0x69, 0x74, 0x65, 0x72, 0x61, 0x74, 0x69
        /*007b*/ 	.byte	0x6f, 0x6e, 0x20, 0x25, 0x64, 0x20, 0x6d, 0x79, 0x20, 0x76, 0x61, 0x6c, 0x75, 0x65, 0x20, 0x69
        /*008b*/ 	.byte	0x73, 0x20, 0x25, 0x66, 0x0a, 0x00
	.type		$str$4,@object
	.size		$str$4,($str$6 - $str$4)
$str$4:
        /*0091*/ 	.byte	0x49, 0x20, 0x61, 0x6d, 0x20, 0x74, 0x68, 0x72, 0x65, 0x61, 0x64, 0x20, 0x25, 0x64, 0x2c, 0x20
        /*00a1*/ 	.byte	0x61, 0x6e, 0x64, 0x20, 0x61, 0x66, 0x74, 0x65, 0x72, 0x20, 0x74, 0x68, 0x65, 0x20, 0x66, 0x69
        /*00b1*/ 	.byte	0x72, 0x73, 0x74, 0x20, 0x69, 0x74, 0x65, 0x72, 0x61, 0x74, 0x69, 0x6f, 0x6e, 0x20, 0x6d, 0x79
        /*00c1*/ 	.byte	0x20, 0x76, 0x61, 0x6c, 0x75, 0x65, 0x20, 0x69, 0x73, 0x20, 0x25, 0x66, 0x0a, 0x00
	.type		$str$6,@object
	.size		$str$6,($str$3 - $str$6)
$str$6:
        /*00cf*/ 	.byte	0x49, 0x20, 0x61, 0x6d, 0x20, 0x74, 0x68, 0x72, 0x65, 0x61, 0x64, 0x20, 0x30, 0x20, 0x66, 0x72
        /*00df*/ 	.byte	0x6f, 0x6d, 0x20, 0x62, 0x6c, 0x6f, 0x63, 0x6b, 0x20, 0x25, 0x64, 0x20, 0x61, 0x6e, 0x64, 0x20
        /*00ef*/ 	.byte	0x6d, 0x79, 0x20, 0x72, 0x65, 0x73, 0x75, 0x6c, 0x74, 0x20, 0x69, 0x73, 0x20, 0x25, 0x66, 0x2c
        /*00ff*/ 	.byte	0x20, 0x6d, 0x79, 0x20, 0x67, 0x69, 0x64, 0x20, 0x69, 0x73, 0x20, 0x25, 0x64, 0x0a, 0x00
	.type		$str$3,@object
	.size		$str$3,(.L_3 - $str$3)
$str$3:
        /*010e*/ 	.byte	0x49, 0x6e, 0x20, 0x74, 0x68, 0x65, 0x20, 0x70, 0x72, 0x65, 0x76, 0x69, 0x6f, 0x75, 0x73, 0x20
        /*011e*/ 	.byte	0x69, 0x74, 0x65, 0x72, 0x61, 0x74, 0x69, 0x6f, 0x6e, 0x20, 0x62, 0x6c, 0x6f, 0x63, 0x6b, 0x20
        /*012e*/ 	.byte	0x25, 0x64, 0x20, 0x66, 0x61, 0x69, 0x6c, 0x65, 0x64, 0x2c, 0x20, 0x70, 0x72, 0x6f, 0x64, 0x75
        /*013e*/ 	.byte	0x63, 0x65, 0x64, 0x20, 0x25, 0x66, 0x2c, 0x20, 0x73, 0x68, 0x6f, 0x75, 0x6c, 0x64, 0x20, 0x62
        /*014e*/ 	.byte	0x65, 0x20, 0x25, 0x66, 0x0a, 0x00
.L_3:


//--------------------- .nv.shared._Z10warpRedSumPfS_i --------------------------
	.section	.nv.shared._Z10warpRedSumPfS_i,"aw",@nobits
	.sectionflags	@""
	.align	16
	.zero		1024


//--------------------- .nv.shared.reserved.0     --------------------------
	.section	.nv.shared.reserved.0,"aw",@nobits
	.weak		__nv_reservedSMEM_offset_0_alias
	.size		__nv_reservedSMEM_offset_0_alias, 0, 64
	.other		__nv_reservedSMEM_offset_0_alias,@"STO_CUDA_RESERVED_SHARED STV_DEFAULT"
__nv_reservedSMEM_offset_0_alias:
	.zero		0
	.zero		64


//--------------------- .nv.shared._Z12naiveWarpRedPfS_S_i --------------------------
	.section	.nv.shared._Z12naiveWarpRedPfS_S_i,"aw",@nobits
	.sectionflags	@""
	.align	16
	.zero		1024


//--------------------- .nv.shared._Z12sharedMemSumPfi --------------------------
	.section	.nv.shared._Z12sharedMemSumPfi,"aw",@nobits
	.sectionflags	@""
	.align	16
	.zero		1024


//--------------------- .nv.shared._Z14naiveSharedMemPfS_S_i --------------------------
	.section	.nv.shared._Z14naiveSharedMemPfS_S_i,"aw",@nobits
	.sectionflags	@""
	.align	16
	.zero		1024


//--------------------- .nv.shared._Z12globalMemSumPfi --------------------------
	.section	.nv.shared._Z12globalMemSumPfi,"aw",@nobits
	.sectionflags	@""
	.align	16
	.zero		1024


//--------------------- .nv.shared._Z14naiveGlobalMemPfS_S_i --------------------------
	.section	.nv.shared._Z14naiveGlobalMemPfS_S_i,"aw",@nobits
	.sectionflags	@""
	.align	16
	.zero		1024


//--------------------- .nv.shared._Z5alignPfS_i  --------------------------
	.section	.nv.shared._Z5alignPfS_i,"aw",@nobits
	.sectionflags	@""
	.align	16
	.zero		1024


//--------------------- .nv.shared._Z10gaussCheckPf --------------------------
	.section	.nv.shared._Z10gaussCheckPf,"aw",@nobits
	.sectionflags	@""
	.align	16
	.zero		1024


//--------------------- .nv.shared._Z4copyPfS_    --------------------------
	.section	.nv.shared._Z4copyPfS_,"aw",@nobits
	.sectionflags	@""
	.align	16
	.zero		1024


//--------------------- .nv.shared._Z8printValPf  --------------------------
	.section	.nv.shared._Z8printValPf,"aw",@nobits
	.sectionflags	@""
	.align	16
	.zero		1024


//--------------------- .nv.shared._Z8printArrPf  --------------------------
	.section	.nv.shared._Z8printArrPf,"aw",@nobits
	.sectionflags	@""
	.align	16
	.zero		1024


//--------------------- .nv.constant0._Z10warpRedSumPfS_i --------------------------
	.section	.nv.constant0._Z10warpRedSumPfS_i,"a",@progbits
	.sectionflags	@""
	.align	4
.nv.constant0._Z10warpRedSumPfS_i:
	.zero		916


//--------------------- .nv.constant0._Z12naiveWarpRedPfS_S_i --------------------------
	.section	.nv.constant0._Z12naiveWarpRedPfS_S_i,"a",@progbits
	.sectionflags	@""
	.align	4
.nv.constant0._Z12naiveWarpRedPfS_S_i:
	.zero		924


//--------------------- .nv.constant0._Z12sharedMemSumPfi --------------------------
	.section	.nv.constant0._Z12sharedMemSumPfi,"a",@progbits
	.sectionflags	@""
	.align	4
.nv.constant0._Z12sharedMemSumPfi:
	.zero		908


//--------------------- .nv.constant0._Z14naiveSharedMemPfS_S_i --------------------------
	.section	.nv.constant0._Z14naiveSharedMemPfS_S_i,"a",@progbits
	.sectionflags	@""
	.align	4
.nv.constant0._Z14naiveSharedMemPfS_S_i:
	.zero		924


//--------------------- .nv.constant0._Z12globalMemSumPfi --------------------------
	.section	.nv.constant0._Z12globalMemSumPfi,"a",@progbits
	.sectionflags	@""
	.align	4
.nv.constant0._Z12globalMemSumPfi:
	.zero		908


//--------------------- .nv.constant0._Z14naiveGlobalMemPfS_S_i --------------------------
	.section	.nv.constant0._Z14naiveGlobalMemPfS_S_i,"a",@progbits
	.sectionflags	@""
	.align	4
.nv.constant0._Z14naiveGlobalMemPfS_S_i:
	.zero		924


//--------------------- .nv.constant0._Z5alignPfS_i --------------------------
	.section	.nv.constant0._Z5alignPfS_i,"a",@progbits
	.sectionflags	@""
	.align	4
.nv.constant0._Z5alignPfS_i:
	.zero		916


//--------------------- .nv.constant0._Z10gaussCheckPf --------------------------
	.section	.nv.constant0._Z10gaussCheckPf,"a",@progbits
	.sectionflags	@""
	.align	4
.nv.constant0._Z10gaussCheckPf:
	.zero		904


//--------------------- .nv.constant0._Z4copyPfS_ --------------------------
	.section	.nv.constant0._Z4copyPfS_,"a",@progbits
	.sectionflags	@""
	.align	4
.nv.constant0._Z4copyPfS_:
	.zero		912


//--------------------- .nv.constant0._Z8printValPf --------------------------
	.section	.nv.constant0._Z8printValPf,"a",@progbits
	.sectionflags	@""
	.align	4
.nv.constant0._Z8printValPf:
	.zero		904


//--------------------- .nv.constant0._Z8printArrPf --------------------------
	.section	.nv.constant0._Z8printArrPf,"a",@progbits
	.sectionflags	@""
	.align	4
.nv.constant0._Z8printArrPf:
	.zero		904


//--------------------- SYMBOLS --------------------------

	.type		.nv.reservedSmem.offset0,@object
	.size		.nv.reservedSmem.offset0,0x4
	.type		.nv.reservedSmem.cap,@object
	.size		.nv.reservedSmem.cap,0x4
	.type		vprintf,@function
